	.target	sm_100a

	.elftype	@"ET_EXEC"


//--------------------- .note.nv.tkinfo           --------------------------
	.section	.note.nv.tkinfo,"",@"SHT_NOTE"
	.sectionflags	@"SHF_NOTE_NV_TKINFO"
	.tkinfo
        /*0018*/ 	.word	0x00000002
        /*0030*/ 	.string	""
        /*0030*/ 	.string	"ptxas"
        /*0030*/ 	.string	"Cuda compilation tools, release 13.0, V13.0.88"
        /*0030*/ 	.string	"Build cuda_13.0.r13.0/compiler.36424714_0"
        /*0030*/ 	.string	"-arch sm_100a -m 64 "



//--------------------- .note.nv.cuinfo           --------------------------
	.section	.note.nv.cuinfo,"",@"SHT_NOTE"
	.sectionflags	@"SHF_NOTE_NV_CUINFO"
        /*0018*/ 	.short	0x0002
        /*001a*/ 	.short	0x0064
        /*001c*/ 	.short	0x0082
	.zero		2


//--------------------- .nv.info                  --------------------------
	.section	.nv.info,"",@"SHT_CUDA_INFO"
	.align	4


	//----- nvinfo : EIATTR_REGCOUNT
	.align		4
        /*0000*/ 	.byte	0x04, 0x2f
        /*0002*/ 	.short	(.L_19 - .L_18)
	.align		4
.L_18:
        /*0004*/ 	.word	index@(_ZN7cutlass13device_kernelINS_4gemm6kernel13GemmUniversalIN4cute5tupleIJiiiiEEENS1_10collective13CollectiveMmaINS1_35MainloopSm100TmaUmmaWarpSpecializedILi2ELi2ELi4ENS5_IJNS4_1CILi1EEESB_SB_EEEEENS5_IJNSA_ILi64EEESE_SE_EEENS_12float_e5m2_tENS5_IJlSB_lEEESG_SH_NS4_8TiledMMAINS4_8MMA_AtomIJNS4_10MMA_TraitsINS4_19SM100_MMA_F8F6F4_SSEJSG_SG_fSE_SE_NS4_17integral_constantINS4_4UMMA5MajorELSO_0EEESP_NSM_INSN_7ScaleInELSQ_0EEESR_EEEEEENS4_6LayoutISC_NS5_IJNSA_ILi0EEESV_SV_EEEEENS5_IJNS4_10UnderscoreESY_SY_EEEEENS4_13SM90_TMA_LOADENS4_14ComposedLayoutINS4_7SwizzleILi2ELi4ELi3EEENS4_18smem_ptr_flag_bitsILi8EEENSU_INS5_IJNSA_ILi8EEESE_EEENS5_IJSE_SB_EEEEEEEvNS4_8identityES11_S1B_vS1C_EENS_8epilogue10collective18CollectiveEpilogueINS1E_23Sm100TmaWarpSpecializedILi1ELi1ELi32ELb0ELb0EEEJSF_NS5_IJNSU_ISE_SB_EES1J_EEESG_SH_SG_SH_NS1E_6fusion15FusionCallbacksIS1I_NS1L_17LinearCombinationISG_fSG_fLNS_15FloatRoundStyleE2EEESF_S1K_JEEENS4_5SM1004TMEM4LOAD26SM100_TMEM_LOAD_16dp32b32xES11_S1B_NS4_39AutoVectorizingCopyWithAssumedAlignmentILi128EEENS4_14SM90_TMA_STOREES1B_S1W_S1W_EEEvvEEEEvNT_6ParamsE)
        /*0008*/ 	.word	0x00000078


	//----- nvinfo : EIATTR_FRAME_SIZE
	.align		4
.L_19:
        /*000c*/ 	.byte	0x04, 0x11
        /*000e*/ 	.short	(.L_21 - .L_20)
	.align		4
.L_20:
        /*0010*/ 	.word	index@($__internal_2_$__cuda_sm10x_tcgen05_guardrail_trap_unallocated_columns_being_dealloced)
        /*0014*/ 	.word	0x00000000


	//----- nvinfo : EIATTR_FRAME_SIZE
	.align		4
.L_21:
        /*0018*/ 	.byte	0x04, 0x11
        /*001a*/ 	.short	(.L_23 - .L_22)
	.align		4
.L_22:
        /*001c*/ 	.word	index@($__internal_1_$__cuda_sm10x_tcgen05_guardrail_trap_phase_invalid_during_alloc)
        /*0020*/ 	.word	0x00000000


	//----- nvinfo : EIATTR_FRAME_SIZE
	.align		4
.L_23:
        /*0024*/ 	.byte	0x04, 0x11
        /*0026*/ 	.short	(.L_25 - .L_24)
	.align		4
.L_24:
        /*0028*/ 	.word	index@($__internal_0_$__cuda_sm10x_tcgen05_guardrail_trap_col_being_dealloced_not_returned_by_alloc)
        /*002c*/ 	.word	0x00000000


	//----- nvinfo : EIATTR_FRAME_SIZE
	.align		4
.L_25:
        /*0030*/ 	.byte	0x04, 0x11
        /*0032*/ 	.short	(.L_27 - .L_26)
	.align		4
.L_26:
        /*0034*/ 	.word	index@(_ZN7cutlass13device_kernelINS_4gemm6kernel13GemmUniversalIN4cute5tupleIJiiiiEEENS1_10collective13CollectiveMmaINS1_35MainloopSm100TmaUmmaWarpSpecializedILi2ELi2ELi4ENS5_IJNS4_1CILi1EEESB_SB_EEEEENS5_IJNSA_ILi64EEESE_SE_EEENS_12float_e5m2_tENS5_IJlSB_lEEESG_SH_NS4_8TiledMMAINS4_8MMA_AtomIJNS4_10MMA_TraitsINS4_19SM100_MMA_F8F6F4_SSEJSG_SG_fSE_SE_NS4_17integral_constantINS4_4UMMA5MajorELSO_0EEESP_NSM_INSN_7ScaleInELSQ_0EEESR_EEEEEENS4_6LayoutISC_NS5_IJNSA_ILi0EEESV_SV_EEEEENS5_IJNS4_10UnderscoreESY_SY_EEEEENS4_13SM90_TMA_LOADENS4_14ComposedLayoutINS4_7SwizzleILi2ELi4ELi3EEENS4_18smem_ptr_flag_bitsILi8EEENSU_INS5_IJNSA_ILi8EEESE_EEENS5_IJSE_SB_EEEEEEEvNS4_8identityES11_S1B_vS1C_EENS_8epilogue10collective18CollectiveEpilogueINS1E_23Sm100TmaWarpSpecializedILi1ELi1ELi32ELb0ELb0EEEJSF_NS5_IJNSU_ISE_SB_EES1J_EEESG_SH_SG_SH_NS1E_6fusion15FusionCallbacksIS1I_NS1L_17LinearCombinationISG_fSG_fLNS_15FloatRoundStyleE2EEESF_S1K_JEEENS4_5SM1004TMEM4LOAD26SM100_TMEM_LOAD_16dp32b32xES11_S1B_NS4_39AutoVectorizingCopyWithAssumedAlignmentILi128EEENS4_14SM90_TMA_STOREES1B_S1W_S1W_EEEvvEEEEvNT_6ParamsE)
        /*0038*/ 	.word	0x00000000


	//----- nvinfo : EIATTR_MIN_STACK_SIZE
	.align		4
.L_27:
        /*003c*/ 	.byte	0x04, 0x12
        /*003e*/ 	.short	(.L_29 - .L_28)
	.align		4
.L_28:
        /*0040*/ 	.word	index@(_ZN7cutlass13device_kernelINS_4gemm6kernel13GemmUniversalIN4cute5tupleIJiiiiEEENS1_10collective13CollectiveMmaINS1_35MainloopSm100TmaUmmaWarpSpecializedILi2ELi2ELi4ENS5_IJNS4_1CILi1EEESB_SB_EEEEENS5_IJNSA_ILi64EEESE_SE_EEENS_12float_e5m2_tENS5_IJlSB_lEEESG_SH_NS4_8TiledMMAINS4_8MMA_AtomIJNS4_10MMA_TraitsINS4_19SM100_MMA_F8F6F4_SSEJSG_SG_fSE_SE_NS4_17integral_constantINS4_4UMMA5MajorELSO_0EEESP_NSM_INSN_7ScaleInELSQ_0EEESR_EEEEEENS4_6LayoutISC_NS5_IJNSA_ILi0EEESV_SV_EEEEENS5_IJNS4_10UnderscoreESY_SY_EEEEENS4_13SM90_TMA_LOADENS4_14ComposedLayoutINS4_7SwizzleILi2ELi4ELi3EEENS4_18smem_ptr_flag_bitsILi8EEENSU_INS5_IJNSA_ILi8EEESE_EEENS5_IJSE_SB_EEEEEEEvNS4_8identityES11_S1B_vS1C_EENS_8epilogue10collective18CollectiveEpilogueINS1E_23Sm100TmaWarpSpecializedILi1ELi1ELi32ELb0ELb0EEEJSF_NS5_IJNSU_ISE_SB_EES1J_EEESG_SH_SG_SH_NS1E_6fusion15FusionCallbacksIS1I_NS1L_17LinearCombinationISG_fSG_fLNS_15FloatRoundStyleE2EEESF_S1K_JEEENS4_5SM1004TMEM4LOAD26SM100_TMEM_LOAD_16dp32b32xES11_S1B_NS4_39AutoVectorizingCopyWithAssumedAlignmentILi128EEENS4_14SM90_TMA_STOREES1B_S1W_S1W_EEEvvEEEEvNT_6ParamsE)
        /*0044*/ 	.word	0x00000000
.L_29:


//--------------------- .nv.compat                --------------------------
	.section	.nv.compat,"",@"SHT_CUDA_COMPAT_INFO"
	.align	4
        /*0000*/ 	.byte	0x02, 0x09, 0x01, 0x00, 0x02, 0x02, 0x02, 0x00, 0x02, 0x05, 0x05, 0x00, 0x03, 0x07, 0x01, 0x01
        /*0010*/ 	.byte	0x02, 0x03, 0x01, 0x00, 0x02, 0x06, 0x01, 0x00, 0x04, 0x0b, 0x08, 0x00, 0x09, 0x00, 0x00, 0x00
        /*0020*/ 	.byte	0x00, 0x00, 0x00, 0x00


//--------------------- .nv.info._ZN7cutlass13device_kernelINS_4gemm6kernel13GemmUniversalIN4cute5tupleIJiiiiEEENS1_10collective13CollectiveMmaINS1_35MainloopSm100TmaUmmaWarpSpecializedILi2ELi2ELi4ENS5_IJNS4_1CILi1EEESB_SB_EEEEENS5_IJNSA_ILi64EEESE_SE_EEENS_12float_e5m2_tENS5_IJlSB_lEEESG_SH_NS4_8TiledMMAINS4_8MMA_AtomIJNS4_10MMA_TraitsINS4_19SM100_MMA_F8F6F4_SSEJSG_SG_fSE_SE_NS4_17integral_constantINS4_4UMMA5MajorELSO_0EEESP_NSM_INSN_7ScaleInELSQ_0EEESR_EEEEEENS4_6LayoutISC_NS5_IJNSA_ILi0EEESV_SV_EEEEENS5_IJNS4_10UnderscoreESY_SY_EEEEENS4_13SM90_TMA_LOADENS4_14ComposedLayoutINS4_7SwizzleILi2ELi4ELi3EEENS4_18smem_ptr_flag_bitsILi8EEENSU_INS5_IJNSA_ILi8EEESE_EEENS5_IJSE_SB_EEEEEEEvNS4_8identityES11_S1B_vS1C_EENS_8epilogue10collective18CollectiveEpilogueINS1E_23Sm100TmaWarpSpecializedILi1ELi1ELi32ELb0ELb0EEEJSF_NS5_IJNSU_ISE_SB_EES1J_EEESG_SH_SG_SH_NS1E_6fusion15FusionCallbacksIS1I_NS1L_17LinearCombinationISG_fSG_fLNS_15FloatRoundStyleE2EEESF_S1K_JEEENS4_5SM1004TMEM4LOAD26SM100_TMEM_LOAD_16dp32b32xES11_S1B_NS4_39AutoVectorizingCopyWithAssumedAlignmentILi128EEENS4_14SM90_TMA_STOREES1B_S1W_S1W_EEEvvEEEEvNT_6ParamsE --------------------------
	.section	.nv.info._ZN7cutlass13device_kernelINS_4gemm6kernel13GemmUniversalIN4cute5tupleIJiiiiEEENS1_10collective13CollectiveMmaINS1_35MainloopSm100TmaUmmaWarpSpecializedILi2ELi2ELi4ENS5_IJNS4_1CILi1EEESB_SB_EEEEENS5_IJNSA_ILi64EEESE_SE_EEENS_12float_e5m2_tENS5_IJlSB_lEEESG_SH_NS4_8TiledMMAINS4_8MMA_AtomIJNS4_10MMA_TraitsINS4_19SM100_MMA_F8F6F4_SSEJSG_SG_fSE_SE_NS4_17integral_constantINS4_4UMMA5MajorELSO_0EEESP_NSM_INSN_7ScaleInELSQ_0EEESR_EEEEEENS4_6LayoutISC_NS5_IJNSA_ILi0EEESV_SV_EEEEENS5_IJNS4_10UnderscoreESY_SY_EEEEENS4_13SM90_TMA_LOADENS4_14ComposedLayoutINS4_7SwizzleILi2ELi4ELi3EEENS4_18smem_ptr_flag_bitsILi8EEENSU_INS5_IJNSA_ILi8EEESE_EEENS5_IJSE_SB_EEEEEEEvNS4_8identityES11_S1B_vS1C_EENS_8epilogue10collective18CollectiveEpilogueINS1E_23Sm100TmaWarpSpecializedILi1ELi1ELi32ELb0ELb0EEEJSF_NS5_IJNSU_ISE_SB_EES1J_EEESG_SH_SG_SH_NS1E_6fusion15FusionCallbacksIS1I_NS1L_17LinearCombinationISG_fSG_fLNS_15FloatRoundStyleE2EEESF_S1K_JEEENS4_5SM1004TMEM4LOAD26SM100_TMEM_LOAD_16dp32b32xES11_S1B_NS4_39AutoVectorizingCopyWithAssumedAlignmentILi128EEENS4_14SM90_TMA_STOREES1B_S1W_S1W_EEEvvEEEEvNT_6ParamsE,"",@"SHT_CUDA_INFO"
	.sectionflags	@""
	.align	4


	//----- nvinfo : EIATTR_CUDA_API_VERSION
	.align		4
        /*0000*/ 	.byte	0x04, 0x37
        /*0002*/ 	.short	(.L_31 - .L_30)
.L_30:
        /*0004*/ 	.word	0x00000082


	//----- nvinfo : EIATTR_KPARAM_INFO
	.align		4
.L_31:
        /*0008*/ 	.byte	0x04, 0x17
        /*000a*/ 	.short	(.L_33 - .L_32)
.L_32:
        /*000c*/ 	.word	0x00000000
        /*0010*/ 	.short	0x0000
        /*0012*/ 	.short	0x0000
        /*0014*/ 	.byte	0x00, 0xf0, 0x01, 0x20


	//----- nvinfo : EIATTR_AT_ENTRY_FRAGMENTS
	.align		4
.L_33:
        /*0018*/ 	.byte	0x04, 0x4f
        /*001a*/ 	.short	(.L_35 - .L_34)


	//   ....[0]....
.L_34:
        /*001c*/ 	.word	0x00000006


	//----- nvinfo : EIATTR_RESERVED_SMEM_USED
	.align		4
.L_35:
        /*0020*/ 	.byte	0x01, 0x41
	.zero		2


	//----- nvinfo : EIATTR_SPARSE_MMA_MASK
	.align		4
        /*0024*/ 	.byte	0x03, 0x50
        /*0026*/ 	.short	0x0000


	//----- nvinfo : EIATTR_TCGEN05_1CTA_USED
	.align		4
        /*0028*/ 	.byte	0x01, 0x51
	.zero		2


	//----- nvinfo : EIATTR_MAXREG_COUNT
	.align		4
        /*002c*/ 	.byte	0x03, 0x1b
        /*002e*/ 	.short	0x00ff


	//----- nvinfo : EIATTR_NUM_BARRIERS
	.align		4
        /*0030*/ 	.byte	0x02, 0x4c
        /*0032*/ 	.byte	0x07
	.zero		1


	//----- nvinfo : EIATTR_EXTERNS
	.align		4
        /*0034*/ 	.byte	0x04, 0x0f
        /*0036*/ 	.short	(.L_37 - .L_36)


	//   ....[0]....
	.align		4
.L_36:
        /*0038*/ 	.word	index@(__assertfail)


	//----- nvinfo : EIATTR_MERCURY_ISA_VERSION
	.align		4
.L_37:
        /*003c*/ 	.byte	0x03, 0x5f
        /*003e*/ 	.short	0x0101


	//----- nvinfo : EIATTR_INT_WARP_WIDE_INSTR_OFFSETS
	.align		4
        /*0040*/ 	.byte	0x04, 0x31
        /*0042*/ 	.short	(.L_39 - .L_38)


	//   ....[0]....
.L_38:
        /*0044*/ 	.word	0x00001d20


	//   ....[1]....
        /*0048*/ 	.word	0x000035d0


	//   ....[2]....
        /*004c*/ 	.word	0x000035f0


	//   ....[3]....
        /*0050*/ 	.word	0x00003620


	//   ....[4]....
        /*0054*/ 	.word	0x00004030


	//   ....[5]....
        /*0058*/ 	.word	0x00004120


	//----- nvinfo : EIATTR_COOP_GROUP_MASK_REGIDS
	.align		4
.L_39:
        /*005c*/ 	.byte	0x04, 0x29
        /*005e*/ 	.short	(.L_41 - .L_40)


	//   ....[0]....
.L_40:
        /*0060*/ 	.word	0xffffffff


	//   ....[1]....
        /*0064*/ 	.word	0xffffffff


	//   ....[2]....
        /*0068*/ 	.word	0xffffffff


	//   ....[3]....
        /*006c*/ 	.word	0xffffffff


	//   ....[4]....
        /*0070*/ 	.word	0xffffffff


	//   ....[5]....
        /*0074*/ 	.word	0xffffffff


	//   ....[6]....
        /*0078*/ 	.word	0xffffffff


	//   ....[7]....
        /*007c*/ 	.word	0xffffffff


	//   ....[8]....
        /*0080*/ 	.word	0xffffffff


	//   ....[9]....
        /*0084*/ 	.word	0xffffffff


	//   ....[10]....
        /*0088*/ 	.word	0xffffffff


	//   ....[11]....
        /*008c*/ 	.word	0xffffffff


	//   ....[12]....
        /*0090*/ 	.word	0xffffffff


	//----- nvinfo : EIATTR_COOP_GROUP_INSTR_OFFSETS
	.align		4
.L_41:
        /*0094*/ 	.byte	0x04, 0x28
        /*0096*/ 	.short	(.L_43 - .L_42)


	//   ....[0]....
.L_42:
        /*0098*/ 	.word	0x00000090


	//   ....[1]....
        /*009c*/ 	.word	0x000004d0


	//   ....[2]....
        /*00a0*/ 	.word	0x00000600


	//   ....[3]....
        /*00a4*/ 	.word	0x00000740


	//   ....[4]....
        /*00a8*/ 	.word	0x00000840


	//   ....[5]....
        /*00ac*/ 	.word	0x000009b0


	//   ....[6]....
        /*00b0*/ 	.word	0x00000b50


	//   ....[7]....
        /*00b4*/ 	.word	0x00001c00


	//   ....[8]....
        /*00b8*/ 	.word	0x000028c0


	//   ....[9]....
        /*00bc*/ 	.word	0x00002ad0


	//   ....[10]....
        /*00c0*/ 	.word	0x00002b00


	//   ....[11]....
        /*00c4*/ 	.word	0x000034b0


	//   ....[12]....
        /*00c8*/ 	.word	0x000036e0


	//----- nvinfo : EIATTR_VRC_CTA_INIT_COUNT
	.align		4
.L_43:
        /*00cc*/ 	.byte	0x02, 0x4a
        /*00ce*/ 	.byte	0x80
	.zero		1


	//----- nvinfo : EIATTR_SYSCALL_OFFSETS
	.align		4
        /*00d0*/ 	.byte	0x04, 0x46
        /*00d2*/ 	.short	(.L_45 - .L_44)


	//   ....[0]....
.L_44:
        /*00d4*/ 	.word	0x00004b40


	//   ....[1]....
        /*00d8*/ 	.word	0x00004c80


	//   ....[2]....
        /*00dc*/ 	.word	0x000053e0


	//----- nvinfo : EIATTR_MBARRIER_INSTR_OFFSETS
	.align		4
.L_45:
        /*00e0*/ 	.byte	0x04, 0x39
        /*00e2*/ 	.short	(.L_47 - .L_46)


	//   ....[0]....
.L_46:
        /*00e4*/ 	.word	0x000005b0
        /*00e8*/ 	.word	0x000000ff
        /*00ec*/ 	.word	0x00000000
        /*00f0*/ 	.short	0x0100
        /*00f2*/ 	.byte	0x05
	.zero		1


	//   ....[1]....
        /*00f4*/ 	.word	0x000005c0
        /*00f8*/ 	.word	0x000000ff
        /*00fc*/ 	.word	0x00000010
        /*0100*/ 	.short	0x0100
        /*0102*/ 	.byte	0x05
	.zero		1


	//   ....[2]....
        /*0104*/ 	.word	0x000005d0
        /*0108*/ 	.word	0x000000ff
        /*010c*/ 	.word	0x00000008
        /*0110*/ 	.short	0x0100
        /*0112*/ 	.byte	0x05
	.zero		1


	//   ....[3]....
        /*0114*/ 	.word	0x000005e0
        /*0118*/ 	.word	0x000000ff
        /*011c*/ 	.word	0x00000018
        /*0120*/ 	.short	0x0100
        /*0122*/ 	.byte	0x05
	.zero		1


	//   ....[4]....
        /*0124*/ 	.word	0x00000710
        /*0128*/ 	.word	0x000000ff
        /*012c*/ 	.word	0x00000020
        /*0130*/ 	.short	0x0100
        /*0132*/ 	.byte	0x06
	.zero		1


	//   ....[5]....
        /*0134*/ 	.word	0x00000720
        /*0138*/ 	.word	0x000000ff
        /*013c*/ 	.word	0x00000028
        /*0140*/ 	.short	0x0100
        /*0142*/ 	.byte	0x06
	.zero		1


	//   ....[6]....
        /*0144*/ 	.word	0x00000810
        /*0148*/ 	.word	0x000000ff
        /*014c*/ 	.word	0x00000030
        /*0150*/ 	.short	0x0100
        /*0152*/ 	.byte	0x05
	.zero		1


	//   ....[7]....
        /*0154*/ 	.word	0x00000820
        /*0158*/ 	.word	0x000000ff
        /*015c*/ 	.word	0x00000038
        /*0160*/ 	.short	0x0100
        /*0162*/ 	.byte	0x05
	.zero		1


	//   ....[8]....
        /*0164*/ 	.word	0x00000960
        /*0168*/ 	.word	0x000000ff
        /*016c*/ 	.word	0x00000040
        /*0170*/ 	.short	0x0100
        /*0172*/ 	.byte	0x05
	.zero		1


	//   ....[9]....
        /*0174*/ 	.word	0x00000970
        /*0178*/ 	.word	0x000000ff
        /*017c*/ 	.word	0x00000050
        /*0180*/ 	.short	0x0100
        /*0182*/ 	.byte	0x05
	.zero		1


	//   ....[10]....
        /*0184*/ 	.word	0x00000980
        /*0188*/ 	.word	0x000000ff
        /*018c*/ 	.word	0x00000048
        /*0190*/ 	.short	0x0100
        /*0192*/ 	.byte	0x05
	.zero		1


	//   ....[11]....
        /*0194*/ 	.word	0x00000990
        /*0198*/ 	.word	0x000000ff
        /*019c*/ 	.word	0x00000058
        /*01a0*/ 	.short	0x0100
        /*01a2*/ 	.byte	0x05
	.zero		1


	//   ....[12]....
        /*01a4*/ 	.word	0x00000ac0
        /*01a8*/ 	.word	0x000000ff
        /*01ac*/ 	.word	0x00000060
        /*01b0*/ 	.short	0x0100
        /*01b2*/ 	.byte	0x06
	.zero		1


	//   ....[13]....
        /*01b4*/ 	.word	0x00000ad0
        /*01b8*/ 	.word	0x000000ff
        /*01bc*/ 	.word	0x00000080
        /*01c0*/ 	.short	0x0100
        /*01c2*/ 	.byte	0x06
	.zero		1


	//   ....[14]....
        /*01c4*/ 	.word	0x00000ae0
        /*01c8*/ 	.word	0x000000ff
        /*01cc*/ 	.word	0x00000068
        /*01d0*/ 	.short	0x0100
        /*01d2*/ 	.byte	0x06
	.zero		1


	//   ....[15]....
        /*01d4*/ 	.word	0x00000af0
        /*01d8*/ 	.word	0x000000ff
        /*01dc*/ 	.word	0x00000088
        /*01e0*/ 	.short	0x0100
        /*01e2*/ 	.byte	0x06
	.zero		1


	//   ....[16]....
        /*01e4*/ 	.word	0x00000b00
        /*01e8*/ 	.word	0x000000ff
        /*01ec*/ 	.word	0x00000070
        /*01f0*/ 	.short	0x0100
        /*01f2*/ 	.byte	0x06
	.zero		1


	//   ....[17]....
        /*01f4*/ 	.word	0x00000b10
        /*01f8*/ 	.word	0x000000ff
        /*01fc*/ 	.word	0x00000090
        /*0200*/ 	.short	0x0100
        /*0202*/ 	.byte	0x06
	.zero		1


	//   ....[18]....
        /*0204*/ 	.word	0x00000b20
        /*0208*/ 	.word	0x000000ff
        /*020c*/ 	.word	0x00000078
        /*0210*/ 	.short	0x0100
        /*0212*/ 	.byte	0x06
	.zero		1


	//   ....[19]....
        /*0214*/ 	.word	0x00000b30
        /*0218*/ 	.word	0x000000ff
        /*021c*/ 	.word	0x00000098
        /*0220*/ 	.short	0x0100
        /*0222*/ 	.byte	0x06
	.zero		1


	//   ....[20]....
        /*0224*/ 	.word	0x00000c20
        /*0228*/ 	.word	0x000000ff
        /*022c*/ 	.word	0x000000a0
        /*0230*/ 	.short	0x0100
        /*0232*/ 	.byte	0x05
	.zero		1


	//   ....[21]....
        /*0234*/ 	.word	0x00000c30
        /*0238*/ 	.word	0x000000ff
        /*023c*/ 	.word	0x000000b0
        /*0240*/ 	.short	0x0100
        /*0242*/ 	.byte	0x05
	.zero		1


	//   ....[22]....
        /*0244*/ 	.word	0x00000c40
        /*0248*/ 	.word	0x000000ff
        /*024c*/ 	.word	0x000000a8
        /*0250*/ 	.short	0x0100
        /*0252*/ 	.byte	0x05
	.zero		1


	//   ....[23]....
        /*0254*/ 	.word	0x00000c50
        /*0258*/ 	.word	0x000000ff
        /*025c*/ 	.word	0x000000b8
        /*0260*/ 	.short	0x0100
        /*0262*/ 	.byte	0x05
	.zero		1


	//   ....[24]....
        /*0264*/ 	.word	0x00001520
        /*0268*/ 	.word	0x00000003
        /*026c*/ 	.word	0x000000b0
        /*0270*/ 	.short	0x010a
        /*0272*/ 	.byte	0xff
	.zero		1


	//   ....[25]....
        /*0274*/ 	.word	0x00001550
        /*0278*/ 	.word	0x00000003
        /*027c*/ 	.word	0x000000a0
        /*0280*/ 	.short	0x0101
        /*0282*/ 	.byte	0xff
	.zero		1


	//   ....[26]....
        /*0284*/ 	.word	0x00001620
        /*0288*/ 	.word	0x000000ff
        /*028c*/ 	.word	0x00000010
        /*0290*/ 	.short	0x010a
        /*0292*/ 	.byte	0x08
	.zero		1


	//   ....[27]....
        /*0294*/ 	.word	0x000016c0
        /*0298*/ 	.word	0x000000ff
        /*029c*/ 	.word	0x00000010
        /*02a0*/ 	.short	0x010a
        /*02a2*/ 	.byte	0x21
	.zero		1


	//   ....[28]....
        /*02a4*/ 	.word	0x00001820
        /*02a8*/ 	.word	0x000000ff
        /*02ac*/ 	.word	0x00000010
        /*02b0*/ 	.short	0x010a
        /*02b2*/ 	.byte	0x08
	.zero		1


	//   ....[29]....
        /*02b4*/ 	.word	0x00001910
        /*02b8*/ 	.word	0x000000ff
        /*02bc*/ 	.word	0x00000038
        /*02c0*/ 	.short	0x0101
        /*02c2*/ 	.byte	0x04
	.zero		1


	//   ....[30]....
        /*02c4*/ 	.word	0x00001930
        /*02c8*/ 	.word	0x000000ff
        /*02cc*/ 	.word	0x00000010
        /*02d0*/ 	.short	0x010a
        /*02d2*/ 	.byte	0x08
	.zero		1


	//   ....[31]....
        /*02d4*/ 	.word	0x000019b0
        /*02d8*/ 	.word	0x000000ff
        /*02dc*/ 	.word	0x00000010
        /*02e0*/ 	.short	0x010a
        /*02e2*/ 	.byte	0x11
	.zero		1


	//   ....[32]....
        /*02e4*/ 	.word	0x00001b10
        /*02e8*/ 	.word	0x000000ff
        /*02ec*/ 	.word	0x00000010
        /*02f0*/ 	.short	0x010a
        /*02f2*/ 	.byte	0x08
	.zero		1


	//   ....[33]....
        /*02f4*/ 	.word	0x00001c30
        /*02f8*/ 	.word	0x00000002
        /*02fc*/ 	.word	0x00000040
        /*0300*/ 	.short	0x010a
        /*0302*/ 	.byte	0xff
	.zero		1


	//   ....[34]....
        /*0304*/ 	.word	0x00001cf0
        /*0308*/ 	.word	0x00000002
        /*030c*/ 	.word	0x00000000
        /*0310*/ 	.short	0x0101
        /*0312*/ 	.byte	0xff
	.zero		1


	//   ....[35]....
        /*0314*/ 	.word	0x00002250
        /*0318*/ 	.word	0x000000ff
        /*031c*/ 	.word	0x00000000
        /*0320*/ 	.short	0x010a
        /*0322*/ 	.byte	0x04
	.zero		1


	//   ....[36]....
        /*0324*/ 	.word	0x000022f0
        /*0328*/ 	.word	0x00000000
        /*032c*/ 	.word	0x00000000
        /*0330*/ 	.short	0x010a
        /*0332*/ 	.byte	0xff
	.zero		1


	//   ....[37]....
        /*0334*/ 	.word	0x00002410
        /*0338*/ 	.word	0x00000000
        /*033c*/ 	.word	0x000000a0
        /*0340*/ 	.short	0x010a
        /*0342*/ 	.byte	0xff
	.zero		1


	//   ....[38]....
        /*0344*/ 	.word	0x00002470
        /*0348*/ 	.word	0x00000004
        /*034c*/ 	.word	0x00000000
        /*0350*/ 	.short	0x0101
        /*0352*/ 	.byte	0xff
	.zero		1


	//   ....[39]....
        /*0354*/ 	.word	0x00002490
        /*0358*/ 	.word	0x000000ff
        /*035c*/ 	.word	0x00000050
        /*0360*/ 	.short	0x010a
        /*0362*/ 	.byte	0x05
	.zero		1


	//   ....[40]....
        /*0364*/ 	.word	0x000025b0
        /*0368*/ 	.word	0x00000000
        /*036c*/ 	.word	0x00000040
        /*0370*/ 	.short	0x010a
        /*0372*/ 	.byte	0xff
	.zero		1


	//   ....[41]....
        /*0374*/ 	.word	0x000026c0
        /*0378*/ 	.word	0x00000000
        /*037c*/ 	.word	0x00000000
        /*0380*/ 	.short	0x0101
        /*0382*/ 	.byte	0xff
	.zero		1


	//   ....[42]....
        /*0384*/ 	.word	0x00002750
        /*0388*/ 	.word	0x000000ff
        /*038c*/ 	.word	0x00000050
        /*0390*/ 	.short	0x0106
        /*0392*/ 	.byte	0x05
	.zero		1


	//   ....[43]....
        /*0394*/ 	.word	0x00002770
        /*0398*/ 	.word	0x000000ff
        /*039c*/ 	.word	0x00000050
        /*03a0*/ 	.short	0x010a
        /*03a2*/ 	.byte	0x05
	.zero		1


	//   ....[44]....
        /*03a4*/ 	.word	0x00002800
        /*03a8*/ 	.word	0x000000ff
        /*03ac*/ 	.word	0x00000050
        /*03b0*/ 	.short	0x0106
        /*03b2*/ 	.byte	0x04
	.zero		1


	//   ....[45]....
        /*03b4*/ 	.word	0x00002840
        /*03b8*/ 	.word	0x00000000
        /*03bc*/ 	.word	0x00000050
        /*03c0*/ 	.short	0x010a
        /*03c2*/ 	.byte	0xff
	.zero		1


	//   ....[46]....
        /*03c4*/ 	.word	0x00002d40
        /*03c8*/ 	.word	0x00000000
        /*03cc*/ 	.word	0x00000040
        /*03d0*/ 	.short	0x010a
        /*03d2*/ 	.byte	0xff
	.zero		1


	//   ....[47]....
        /*03d4*/ 	.word	0x00002e40
        /*03d8*/ 	.word	0x00000003
        /*03dc*/ 	.word	0x00000000
        /*03e0*/ 	.short	0x0101
        /*03e2*/ 	.byte	0xff
	.zero		1


	//   ....[48]....
        /*03e4*/ 	.word	0x00002e50
        /*03e8*/ 	.word	0x000000ff
        /*03ec*/ 	.word	0x00000000
        /*03f0*/ 	.short	0x010a
        /*03f2*/ 	.byte	0x04
	.zero		1


	//   ....[49]....
        /*03f4*/ 	.word	0x00002ed0
        /*03f8*/ 	.word	0x000000ff
        /*03fc*/ 	.word	0x00000080
        /*0400*/ 	.short	0x010a
        /*0402*/ 	.byte	0x08
	.zero		1


	//   ....[50]....
        /*0404*/ 	.word	0x00002fb0
        /*0408*/ 	.word	0x000000ff
        /*040c*/ 	.word	0x00000000
        /*0410*/ 	.short	0x010a
        /*0412*/ 	.byte	0x07
	.zero		1


	//   ....[51]....
        /*0414*/ 	.word	0x000030f0
        /*0418*/ 	.word	0x000000ff
        /*041c*/ 	.word	0x00000000
        /*0420*/ 	.short	0x010a
        /*0422*/ 	.byte	0x04
	.zero		1


	//   ....[52]....
        /*0424*/ 	.word	0x000032e0
        /*0428*/ 	.word	0x000000ff
        /*042c*/ 	.word	0x00000000
        /*0430*/ 	.short	0x010a
        /*0432*/ 	.byte	0x05
	.zero		1


	//   ....[53]....
        /*0434*/ 	.word	0x00003370
        /*0438*/ 	.word	0x000000ff
        /*043c*/ 	.word	0x00000000
        /*0440*/ 	.short	0x010a
        /*0442*/ 	.byte	0x05
	.zero		1


	//   ....[54]....
        /*0444*/ 	.word	0x00003400
        /*0448*/ 	.word	0x000000ff
        /*044c*/ 	.word	0x00000000
        /*0450*/ 	.short	0x010a
        /*0452*/ 	.byte	0x05
	.zero		1


	//   ....[55]....
        /*0454*/ 	.word	0x00003490
        /*0458*/ 	.word	0x000000ff
        /*045c*/ 	.word	0x00000000
        /*0460*/ 	.short	0x010a
        /*0462*/ 	.byte	0x07
	.zero		1


	//   ....[56]....
        /*0464*/ 	.word	0x000038d0
        /*0468*/ 	.word	0x00000000
        /*046c*/ 	.word	0x00000040
        /*0470*/ 	.short	0x010a
        /*0472*/ 	.byte	0xff
	.zero		1


	//   ....[57]....
        /*0474*/ 	.word	0x000039c0
        /*0478*/ 	.word	0x00000000
        /*047c*/ 	.word	0x00000000
        /*0480*/ 	.short	0x0101
        /*0482*/ 	.byte	0xff
	.zero		1


	//   ....[58]....
        /*0484*/ 	.word	0x00003ce0
        /*0488*/ 	.word	0x000000ff
        /*048c*/ 	.word	0x00000038
        /*0490*/ 	.short	0x010a
        /*0492*/ 	.byte	0x06
	.zero		1


	//   ....[59]....
        /*0494*/ 	.word	0x00003e60
        /*0498*/ 	.word	0x000000ff
        /*049c*/ 	.word	0x00000028
        /*04a0*/ 	.short	0x010a
        /*04a2*/ 	.byte	0x06
	.zero		1


	//   ....[60]....
        /*04a4*/ 	.word	0x00004190
        /*04a8*/ 	.word	0x000000ff
        /*04ac*/ 	.word	0x00000020
        /*04b0*/ 	.short	0x010b
        /*04b2*/ 	.byte	0x06
	.zero		1


	//   ....[61]....
        /*04b4*/ 	.word	0x000041b0
        /*04b8*/ 	.word	0x000000ff
        /*04bc*/ 	.word	0x00000000
        /*04c0*/ 	.short	0x0101
        /*04c2*/ 	.byte	0x25
	.zero		1


	//   ....[62]....
        /*04c4*/ 	.word	0x000041f0
        /*04c8*/ 	.word	0x00000000
        /*04cc*/ 	.word	0x00000028
        /*04d0*/ 	.short	0x010a
        /*04d2*/ 	.byte	0xff
	.zero		1


	//   ....[63]....
        /*04d4*/ 	.word	0x00004550
        /*04d8*/ 	.word	0x00000000
        /*04dc*/ 	.word	0x00000040
        /*04e0*/ 	.short	0x010a
        /*04e2*/ 	.byte	0xff
	.zero		1


	//   ....[64]....
        /*04e4*/ 	.word	0x00004660
        /*04e8*/ 	.word	0x00000000
        /*04ec*/ 	.word	0x00000000
        /*04f0*/ 	.short	0x0101
        /*04f2*/ 	.byte	0xff
	.zero		1


	//   ....[65]....
        /*04f4*/ 	.word	0x00005010
        /*04f8*/ 	.word	0x000000ff
        /*04fc*/ 	.word	0x00000020
        /*0500*/ 	.short	0x010a
        /*0502*/ 	.byte	0x2b
	.zero		1


	//   ....[66]....
        /*0504*/ 	.word	0x00005030
        /*0508*/ 	.word	0x0000005c
        /*050c*/ 	.word	0x00000060
        /*0510*/ 	.short	0x010a
        /*0512*/ 	.byte	0xff
	.zero		1


	//   ....[67]....
        /*0514*/ 	.word	0x00005180
        /*0518*/ 	.word	0x000000ff
        /*051c*/ 	.word	0x00000020
        /*0520*/ 	.short	0x010a
        /*0522*/ 	.byte	0x2b
	.zero		1


	//   ....[68]....
        /*0524*/ 	.word	0x00005260
        /*0528*/ 	.word	0x000000ff
        /*052c*/ 	.word	0x00000000
        /*0530*/ 	.short	0x0101
        /*0532*/ 	.byte	0x04
	.zero		1


	//   ....[69]....
        /*0534*/ 	.word	0x000052c0
        /*0538*/ 	.word	0x0000005c
        /*053c*/ 	.word	0x00000060
        /*0540*/ 	.short	0x010a
        /*0542*/ 	.byte	0xff
	.zero		1


	//   ....[70]....
        /*0544*/ 	.word	0x00005690
        /*0548*/ 	.word	0x000000ff
        /*054c*/ 	.word	0x00000000
        /*0550*/ 	.short	0x0101
        /*0552*/ 	.byte	0x05
	.zero		1


	//   ....[71]....
        /*0554*/ 	.word	0x00005f20
        /*0558*/ 	.word	0x00000003
        /*055c*/ 	.word	0x000000b0
        /*0560*/ 	.short	0x010a
        /*0562*/ 	.byte	0xff
	.zero		1


	//   ....[72]....
        /*0564*/ 	.word	0x00005f80
        /*0568*/ 	.word	0x00000002
        /*056c*/ 	.word	0x00000010
        /*0570*/ 	.short	0x010a
        /*0572*/ 	.byte	0xff
	.zero		1


	//   ....[73]....
        /*0574*/ 	.word	0x00005fe0
        /*0578*/ 	.word	0x00000002
        /*057c*/ 	.word	0x00000010
        /*0580*/ 	.short	0x010a
        /*0582*/ 	.byte	0xff
	.zero		1


	//   ....[74]....
        /*0584*/ 	.word	0x00006030
        /*0588*/ 	.word	0x00000002
        /*058c*/ 	.word	0x00000040
        /*0590*/ 	.short	0x010a
        /*0592*/ 	.byte	0xff
	.zero		1


	//   ....[75]....
        /*0594*/ 	.word	0x00006090
        /*0598*/ 	.word	0x00000000
        /*059c*/ 	.word	0x00000000
        /*05a0*/ 	.short	0x010a
        /*05a2*/ 	.byte	0xff
	.zero		1


	//   ....[76]....
        /*05a4*/ 	.word	0x000060e0
        /*05a8*/ 	.word	0x00000000
        /*05ac*/ 	.word	0x000000a0
        /*05b0*/ 	.short	0x010a
        /*05b2*/ 	.byte	0xff
	.zero		1


	//   ....[77]....
        /*05b4*/ 	.word	0x00006140
        /*05b8*/ 	.word	0x00000000
        /*05bc*/ 	.word	0x00000050
        /*05c0*/ 	.short	0x010a
        /*05c2*/ 	.byte	0xff
	.zero		1


	//   ....[78]....
        /*05c4*/ 	.word	0x00006190
        /*05c8*/ 	.word	0x00000000
        /*05cc*/ 	.word	0x00000040
        /*05d0*/ 	.short	0x010a
        /*05d2*/ 	.byte	0xff
	.zero		1


	//   ....[79]....
        /*05d4*/ 	.word	0x000061f0
        /*05d8*/ 	.word	0x00000000
        /*05dc*/ 	.word	0x00000050
        /*05e0*/ 	.short	0x010a
        /*05e2*/ 	.byte	0xff
	.zero		1


	//   ....[80]....
        /*05e4*/ 	.word	0x00006240
        /*05e8*/ 	.word	0x00000000
        /*05ec*/ 	.word	0x00000040
        /*05f0*/ 	.short	0x010a
        /*05f2*/ 	.byte	0xff
	.zero		1


	//   ....[81]....
        /*05f4*/ 	.word	0x000062a0
        /*05f8*/ 	.word	0x00000003
        /*05fc*/ 	.word	0x00000080
        /*0600*/ 	.short	0x010a
        /*0602*/ 	.byte	0xff
	.zero		1


	//   ....[82]....
        /*0604*/ 	.word	0x00006300
        /*0608*/ 	.word	0x00000000
        /*060c*/ 	.word	0x00000000
        /*0610*/ 	.short	0x010a
        /*0612*/ 	.byte	0xff
	.zero		1


	//   ....[83]....
        /*0614*/ 	.word	0x00006360
        /*0618*/ 	.word	0x00000000
        /*061c*/ 	.word	0x00000000
        /*0620*/ 	.short	0x010a
        /*0622*/ 	.byte	0xff
	.zero		1


	//   ....[84]....
        /*0624*/ 	.word	0x000063c0
        /*0628*/ 	.word	0x00000000
        /*062c*/ 	.word	0x00000000
        /*0630*/ 	.short	0x010a
        /*0632*/ 	.byte	0xff
	.zero		1


	//   ....[85]....
        /*0634*/ 	.word	0x00006420
        /*0638*/ 	.word	0x00000000
        /*063c*/ 	.word	0x00000000
        /*0640*/ 	.short	0x010a
        /*0642*/ 	.byte	0xff
	.zero		1


	//   ....[86]....
        /*0644*/ 	.word	0x00006480
        /*0648*/ 	.word	0x00000000
        /*064c*/ 	.word	0x00000000
        /*0650*/ 	.short	0x010a
        /*0652*/ 	.byte	0xff
	.zero		1


	//   ....[87]....
        /*0654*/ 	.word	0x000064d0
        /*0658*/ 	.word	0x00000000
        /*065c*/ 	.word	0x00000040
        /*0660*/ 	.short	0x010a
        /*0662*/ 	.byte	0xff
	.zero		1


	//   ....[88]....
        /*0664*/ 	.word	0x00006530
        /*0668*/ 	.word	0x00000000
        /*066c*/ 	.word	0x00000038
        /*0670*/ 	.short	0x010a
        /*0672*/ 	.byte	0xff
	.zero		1


	//   ....[89]....
        /*0674*/ 	.word	0x00006590
        /*0678*/ 	.word	0x00000003
        /*067c*/ 	.word	0x00000028
        /*0680*/ 	.short	0x010a
        /*0682*/ 	.byte	0xff
	.zero		1


	//   ....[90]....
        /*0684*/ 	.word	0x000065e0
        /*0688*/ 	.word	0x00000000
        /*068c*/ 	.word	0x00000040
        /*0690*/ 	.short	0x010a
        /*0692*/ 	.byte	0xff
	.zero		1


	//   ....[91]....
        /*0694*/ 	.word	0x00006640
        /*0698*/ 	.word	0x00000000
        /*069c*/ 	.word	0x00000020
        /*06a0*/ 	.short	0x010a
        /*06a2*/ 	.byte	0xff
	.zero		1


	//   ....[92]....
        /*06a4*/ 	.word	0x00006690
        /*06a8*/ 	.word	0x0000005c
        /*06ac*/ 	.word	0x00000060
        /*06b0*/ 	.short	0x010a
        /*06b2*/ 	.byte	0xff
	.zero		1


	//----- nvinfo : EIATTR_NUM_MBARRIERS
	.align		4
.L_47:
        /*06b4*/ 	.byte	0x03, 0x38
        /*06b6*/ 	.short	0x0018


	//----- nvinfo : EIATTR_EXIT_INSTR_OFFSETS
	.align		4
        /*06b8*/ 	.byte	0x04, 0x1c
        /*06ba*/ 	.short	(.L_49 - .L_48)


	//   ....[0]....
.L_48:
        /*06bc*/ 	.word	0x00002320


	//   ....[1]....
        /*06c0*/ 	.word	0x00002810


	//   ....[2]....
        /*06c4*/ 	.word	0x00002870


	//   ....[3]....
        /*06c8*/ 	.word	0x000036f0


	//   ....[4]....
        /*06cc*/ 	.word	0x00004220


	//   ....[5]....
        /*06d0*/ 	.word	0x00004260


	//   ....[6]....
        /*06d4*/ 	.word	0x00005f10


	//----- nvinfo : EIATTR_MAX_THREADS
	.align		4
.L_49:
        /*06d8*/ 	.byte	0x04, 0x05
        /*06da*/ 	.short	(.L_51 - .L_50)
.L_50:
        /*06dc*/ 	.word	0x00000100
        /*06e0*/ 	.word	0x00000001
        /*06e4*/ 	.word	0x00000001


	//----- nvinfo : EIATTR_CRS_STACK_SIZE
	.align		4
.L_51:
        /*06e8*/ 	.byte	0x04, 0x1e
        /*06ea*/ 	.short	(.L_53 - .L_52)
.L_52:
        /*06ec*/ 	.word	0x00000000


	//----- nvinfo : EIATTR_CBANK_PARAM_SIZE
	.align		4
.L_53:
        /*06f0*/ 	.byte	0x03, 0x19
        /*06f2*/ 	.short	0x0800


	//----- nvinfo : EIATTR_PARAM_CBANK
	.align		4
        /*06f4*/ 	.byte	0x04, 0x0a
        /*06f6*/ 	.short	(.L_55 - .L_54)
	.align		4
.L_54:
        /*06f8*/ 	.word	index@(.nv.constant0._ZN7cutlass13device_kernelINS_4gemm6kernel13GemmUniversalIN4cute5tupleIJiiiiEEENS1_10collective13CollectiveMmaINS1_35MainloopSm100TmaUmmaWarpSpecializedILi2ELi2ELi4ENS5_IJNS4_1CILi1EEESB_SB_EEEEENS5_IJNSA_ILi64EEESE_SE_EEENS_12float_e5m2_tENS5_IJlSB_lEEESG_SH_NS4_8TiledMMAINS4_8MMA_AtomIJNS4_10MMA_TraitsINS4_19SM100_MMA_F8F6F4_SSEJSG_SG_fSE_SE_NS4_17integral_constantINS4_4UMMA5MajorELSO_0EEESP_NSM_INSN_7ScaleInELSQ_0EEESR_EEEEEENS4_6LayoutISC_NS5_IJNSA_ILi0EEESV_SV_EEEEENS5_IJNS4_10UnderscoreESY_SY_EEEEENS4_13SM90_TMA_LOADENS4_14ComposedLayoutINS4_7SwizzleILi2ELi4ELi3EEENS4_18smem_ptr_flag_bitsILi8EEENSU_INS5_IJNSA_ILi8EEESE_EEENS5_IJSE_SB_EEEEEEEvNS4_8identityES11_S1B_vS1C_EENS_8epilogue10collective18CollectiveEpilogueINS1E_23Sm100TmaWarpSpecializedILi1ELi1ELi32ELb0ELb0EEEJSF_NS5_IJNSU_ISE_SB_EES1J_EEESG_SH_SG_SH_NS1E_6fusion15FusionCallbacksIS1I_NS1L_17LinearCombinationISG_fSG_fLNS_15FloatRoundStyleE2EEESF_S1K_JEEENS4_5SM1004TMEM4LOAD26SM100_TMEM_LOAD_16dp32b32xES11_S1B_NS4_39AutoVectorizingCopyWithAssumedAlignmentILi128EEENS4_14SM90_TMA_STOREES1B_S1W_S1W_EEEvvEEEEvNT_6ParamsE)
        /*06fc*/ 	.short	0x0380
        /*06fe*/ 	.short	0x0800


	//----- nvinfo : EIATTR_SW_WAR
	.align		4
.L_55:
        /*0700*/ 	.byte	0x04, 0x36
        /*0702*/ 	.short	(.L_57 - .L_56)
.L_56:
        /*0704*/ 	.word	0x00000008
.L_57:


//--------------------- .nv.callgraph             --------------------------
	.section	.nv.callgraph,"",@"SHT_CUDA_CALLGRAPH"
	.align	4
	.sectionentsize	8
	.align		4
        /*0000*/ 	.word	0x00000000
	.align		4
        /*0004*/ 	.word	0xffffffff
	.align		4
        /*0008*/ 	.word	index@(_ZN7cutlass13device_kernelINS_4gemm6kernel13GemmUniversalIN4cute5tupleIJiiiiEEENS1_10collective13CollectiveMmaINS1_35MainloopSm100TmaUmmaWarpSpecializedILi2ELi2ELi4ENS5_IJNS4_1CILi1EEESB_SB_EEEEENS5_IJNSA_ILi64EEESE_SE_EEENS_12float_e5m2_tENS5_IJlSB_lEEESG_SH_NS4_8TiledMMAINS4_8MMA_AtomIJNS4_10MMA_TraitsINS4_19SM100_MMA_F8F6F4_SSEJSG_SG_fSE_SE_NS4_17integral_constantINS4_4UMMA5MajorELSO_0EEESP_NSM_INSN_7ScaleInELSQ_0EEESR_EEEEEENS4_6LayoutISC_NS5_IJNSA_ILi0EEESV_SV_EEEEENS5_IJNS4_10UnderscoreESY_SY_EEEEENS4_13SM90_TMA_LOADENS4_14ComposedLayoutINS4_7SwizzleILi2ELi4ELi3EEENS4_18smem_ptr_flag_bitsILi8EEENSU_INS5_IJNSA_ILi8EEESE_EEENS5_IJSE_SB_EEEEEEEvNS4_8identityES11_S1B_vS1C_EENS_8epilogue10collective18CollectiveEpilogueINS1E_23Sm100TmaWarpSpecializedILi1ELi1ELi32ELb0ELb0EEEJSF_NS5_IJNSU_ISE_SB_EES1J_EEESG_SH_SG_SH_NS1E_6fusion15FusionCallbacksIS1I_NS1L_17LinearCombinationISG_fSG_fLNS_15FloatRoundStyleE2EEESF_S1K_JEEENS4_5SM1004TMEM4LOAD26SM100_TMEM_LOAD_16dp32b32xES11_S1B_NS4_39AutoVectorizingCopyWithAssumedAlignmentILi128EEENS4_14SM90_TMA_STOREES1B_S1W_S1W_EEEvvEEEEvNT_6ParamsE)
	.align		4
        /*000c*/ 	.word	index@(__assertfail)
	.align		4
        /*0010*/ 	.word	0x00000000
	.align		4
        /*0014*/ 	.word	0xfffffffe
	.align		4
        /*0018*/ 	.word	0x00000000
	.align		4
        /*001c*/ 	.word	0xfffffffd
	.align		4
        /*0020*/ 	.word	0x00000000
	.align		4
        /*0024*/ 	.word	0xfffffffc


//--------------------- .nv.constant4             --------------------------
	.section	.nv.constant4,"a",@progbits
	.align	8
	.align		8
.nv.constant4:
        /*0000*/ 	.dword	__assertfail
	.align		8
        /*0008*/ 	.dword	__unnamed_1
	.align		8
        /*0010*/ 	.dword	__unnamed_2
	.align		8
        /*0018*/ 	.dword	_ZN40_INTERNAL_ff1023a8_4_k_cu_8d56a387_187174cuda3std3__45__cpo5beginE
	.align		8
        /*0020*/ 	.dword	_ZN40_INTERNAL_ff1023a8_4_k_cu_8d56a387_187174cuda3std3__45__cpo3endE
	.align		8
        /*0028*/ 	.dword	_ZN40_INTERNAL_ff1023a8_4_k_cu_8d56a387_187174cuda3std3__45__cpo6cbeginE
	.align		8
        /*0030*/ 	.dword	_ZN40_INTERNAL_ff1023a8_4_k_cu_8d56a387_187174cuda3std3__45__cpo4cendE
	.align		8
        /*0038*/ 	.dword	_ZN40_INTERNAL_ff1023a8_4_k_cu_8d56a387_187174cuda3std3__442_GLOBAL__N__ff1023a8_4_k_cu_8d56a387_187176ignoreE
	.align		8
        /*0040*/ 	.dword	_ZN40_INTERNAL_ff1023a8_4_k_cu_8d56a387_187174cuda3std3__419piecewise_constructE
	.align		8
        /*0048*/ 	.dword	_ZN40_INTERNAL_ff1023a8_4_k_cu_8d56a387_187174cuda3std3__48in_placeE
	.align		8
        /*0050*/ 	.dword	_ZN40_INTERNAL_ff1023a8_4_k_cu_8d56a387_187174cuda3std6ranges3__45__cpo4swapE
	.align		8
        /*0058*/ 	.dword	_ZN40_INTERNAL_ff1023a8_4_k_cu_8d56a387_187174cuda3std6ranges3__45__cpo9iter_moveE
	.align		8
        /*0060*/ 	.dword	_ZN40_INTERNAL_ff1023a8_4_k_cu_8d56a387_187174cute7productE
	.align		8
        /*0068*/ 	.dword	_ZN40_INTERNAL_ff1023a8_4_k_cu_8d56a387_187174cute1_E
	.align		8
        /*0070*/ 	.dword	$str$25
	.align		8
        /*0078*/ 	.dword	$str$26
	.align		8
        /*0080*/ 	.dword	$str$27
	.align		8
        /*0088*/ 	.dword	$str$28


//--------------------- .text._ZN7cutlass13device_kernelINS_4gemm6kernel13GemmUniversalIN4cute5tupleIJiiiiEEENS1_10collective13CollectiveMmaINS1_35MainloopSm100TmaUmmaWarpSpecializedILi2ELi2ELi4ENS5_IJNS4_1CILi1EEESB_SB_EEEEENS5_IJNSA_ILi64EEESE_SE_EEENS_12float_e5m2_tENS5_IJlSB_lEEESG_SH_NS4_8TiledMMAINS4_8MMA_AtomIJNS4_10MMA_TraitsINS4_19SM100_MMA_F8F6F4_SSEJSG_SG_fSE_SE_NS4_17integral_constantINS4_4UMMA5MajorELSO_0EEESP_NSM_INSN_7ScaleInELSQ_0EEESR_EEEEEENS4_6LayoutISC_NS5_IJNSA_ILi0EEESV_SV_EEEEENS5_IJNS4_10UnderscoreESY_SY_EEEEENS4_13SM90_TMA_LOADENS4_14ComposedLayoutINS4_7SwizzleILi2ELi4ELi3EEENS4_18smem_ptr_flag_bitsILi8EEENSU_INS5_IJNSA_ILi8EEESE_EEENS5_IJSE_SB_EEEEEEEvNS4_8identityES11_S1B_vS1C_EENS_8epilogue10collective18CollectiveEpilogueINS1E_23Sm100TmaWarpSpecializedILi1ELi1ELi32ELb0ELb0EEEJSF_NS5_IJNSU_ISE_SB_EES1J_EEESG_SH_SG_SH_NS1E_6fusion15FusionCallbacksIS1I_NS1L_17LinearCombinationISG_fSG_fLNS_15FloatRoundStyleE2EEESF_S1K_JEEENS4_5SM1004TMEM4LOAD26SM100_TMEM_LOAD_16dp32b32xES11_S1B_NS4_39AutoVectorizingCopyWithAssumedAlignmentILi128EEENS4_14SM90_TMA_STOREES1B_S1W_S1W_EEEvvEEEEvNT_6ParamsE --------------------------
	.section	.text._ZN7cutlass13device_kernelINS_4gemm6kernel13GemmUniversalIN4cute5tupleIJiiiiEEENS1_10collective13CollectiveMmaINS1_35MainloopSm100TmaUmmaWarpSpecializedILi2ELi2ELi4ENS5_IJNS4_1CILi1EEESB_SB_EEEEENS5_IJNSA_ILi64EEESE_SE_EEENS_12float_e5m2_tENS5_IJlSB_lEEESG_SH_NS4_8TiledMMAINS4_8MMA_AtomIJNS4_10MMA_TraitsINS4_19SM100_MMA_F8F6F4_SSEJSG_SG_fSE_SE_NS4_17integral_constantINS4_4UMMA5MajorELSO_0EEESP_NSM_INSN_7ScaleInELSQ_0EEESR_EEEEEENS4_6LayoutISC_NS5_IJNSA_ILi0EEESV_SV_EEEEENS5_IJNS4_10UnderscoreESY_SY_EEEEENS4_13SM90_TMA_LOADENS4_14ComposedLayoutINS4_7SwizzleILi2ELi4ELi3EEENS4_18smem_ptr_flag_bitsILi8EEENSU_INS5_IJNSA_ILi8EEESE_EEENS5_IJSE_SB_EEEEEEEvNS4_8identityES11_S1B_vS1C_EENS_8epilogue10collective18CollectiveEpilogueINS1E_23Sm100TmaWarpSpecializedILi1ELi1ELi32ELb0ELb0EEEJSF_NS5_IJNSU_ISE_SB_EES1J_EEESG_SH_SG_SH_NS1E_6fusion15FusionCallbacksIS1I_NS1L_17LinearCombinationISG_fSG_fLNS_15FloatRoundStyleE2EEESF_S1K_JEEENS4_5SM1004TMEM4LOAD26SM100_TMEM_LOAD_16dp32b32xES11_S1B_NS4_39AutoVectorizingCopyWithAssumedAlignmentILi128EEENS4_14SM90_TMA_STOREES1B_S1W_S1W_EEEvvEEEEvNT_6ParamsE,"ax",@progbits
	.align	128
.text._ZN7cutlass13device_kernelINS_4gemm6kernel13GemmUniversalIN4cute5tupleIJiiiiEEENS1_10collective13CollectiveMmaINS1_35MainloopSm100TmaUmmaWarpSpecializedILi2ELi2ELi4ENS5_IJNS4_1CILi1EEESB_SB_EEEEENS5_IJNSA_ILi64EEESE_SE_EEENS_12float_e5m2_tENS5_IJlSB_lEEESG_SH_NS4_8TiledMMAINS4_8MMA_AtomIJNS4_10MMA_TraitsINS4_19SM100_MMA_F8F6F4_SSEJSG_SG_fSE_SE_NS4_17integral_constantINS4_4UMMA5MajorELSO_0EEESP_NSM_INSN_7ScaleInELSQ_0EEESR_EEEEEENS4_6LayoutISC_NS5_IJNSA_ILi0EEESV_SV_EEEEENS5_IJNS4_10UnderscoreESY_SY_EEEEENS4_13SM90_TMA_LOADENS4_14ComposedLayoutINS4_7SwizzleILi2ELi4ELi3EEENS4_18smem_ptr_flag_bitsILi8EEENSU_INS5_IJNSA_ILi8EEESE_EEENS5_IJSE_SB_EEEEEEEvNS4_8identityES11_S1B_vS1C_EENS_8epilogue10collective18CollectiveEpilogueINS1E_23Sm100TmaWarpSpecializedILi1ELi1ELi32ELb0ELb0EEEJSF_NS5_IJNSU_ISE_SB_EES1J_EEESG_SH_SG_SH_NS1E_6fusion15FusionCallbacksIS1I_NS1L_17LinearCombinationISG_fSG_fLNS_15FloatRoundStyleE2EEESF_S1K_JEEENS4_5SM1004TMEM4LOAD26SM100_TMEM_LOAD_16dp32b32xES11_S1B_NS4_39AutoVectorizingCopyWithAssumedAlignmentILi128EEENS4_14SM90_TMA_STOREES1B_S1W_S1W_EEEvvEEEEvNT_6ParamsE:
        .type           _ZN7cutlass13device_kernelINS_4gemm6kernel13GemmUniversalIN4cute5tupleIJiiiiEEENS1_10collective13CollectiveMmaINS1_35MainloopSm100TmaUmmaWarpSpecializedILi2ELi2ELi4ENS5_IJNS4_1CILi1EEESB_SB_EEEEENS5_IJNSA_ILi64EEESE_SE_EEENS_12float_e5m2_tENS5_IJlSB_lEEESG_SH_NS4_8TiledMMAINS4_8MMA_AtomIJNS4_10MMA_TraitsINS4_19SM100_MMA_F8F6F4_SSEJSG_SG_fSE_SE_NS4_17integral_constantINS4_4UMMA5MajorELSO_0EEESP_NSM_INSN_7ScaleInELSQ_0EEESR_EEEEEENS4_6LayoutISC_NS5_IJNSA_ILi0EEESV_SV_EEEEENS5_IJNS4_10UnderscoreESY_SY_EEEEENS4_13SM90_TMA_LOADENS4_14ComposedLayoutINS4_7SwizzleILi2ELi4ELi3EEENS4_18smem_ptr_flag_bitsILi8EEENSU_INS5_IJNSA_ILi8EEESE_EEENS5_IJSE_SB_EEEEEEEvNS4_8identityES11_S1B_vS1C_EENS_8epilogue10collective18CollectiveEpilogueINS1E_23Sm100TmaWarpSpecializedILi1ELi1ELi32ELb0ELb0EEEJSF_NS5_IJNSU_ISE_SB_EES1J_EEESG_SH_SG_SH_NS1E_6fusion15FusionCallbacksIS1I_NS1L_17LinearCombinationISG_fSG_fLNS_15FloatRoundStyleE2EEESF_S1K_JEEENS4_5SM1004TMEM4LOAD26SM100_TMEM_LOAD_16dp32b32xES11_S1B_NS4_39AutoVectorizingCopyWithAssumedAlignmentILi128EEENS4_14SM90_TMA_STOREES1B_S1W_S1W_EEEvvEEEEvNT_6ParamsE,@function
        .size           _ZN7cutlass13device_kernelINS_4gemm6kernel13GemmUniversalIN4cute5tupleIJiiiiEEENS1_10collective13CollectiveMmaINS1_35MainloopSm100TmaUmmaWarpSpecializedILi2ELi2ELi4ENS5_IJNS4_1CILi1EEESB_SB_EEEEENS5_IJNSA_ILi64EEESE_SE_EEENS_12float_e5m2_tENS5_IJlSB_lEEESG_SH_NS4_8TiledMMAINS4_8MMA_AtomIJNS4_10MMA_TraitsINS4_19SM100_MMA_F8F6F4_SSEJSG_SG_fSE_SE_NS4_17integral_constantINS4_4UMMA5MajorELSO_0EEESP_NSM_INSN_7ScaleInELSQ_0EEESR_EEEEEENS4_6LayoutISC_NS5_IJNSA_ILi0EEESV_SV_EEEEENS5_IJNS4_10UnderscoreESY_SY_EEEEENS4_13SM90_TMA_LOADENS4_14ComposedLayoutINS4_7SwizzleILi2ELi4ELi3EEENS4_18smem_ptr_flag_bitsILi8EEENSU_INS5_IJNSA_ILi8EEESE_EEENS5_IJSE_SB_EEEEEEEvNS4_8identityES11_S1B_vS1C_EENS_8epilogue10collective18CollectiveEpilogueINS1E_23Sm100TmaWarpSpecializedILi1ELi1ELi32ELb0ELb0EEEJSF_NS5_IJNSU_ISE_SB_EES1J_EEESG_SH_SG_SH_NS1E_6fusion15FusionCallbacksIS1I_NS1L_17LinearCombinationISG_fSG_fLNS_15FloatRoundStyleE2EEESF_S1K_JEEENS4_5SM1004TMEM4LOAD26SM100_TMEM_LOAD_16dp32b32xES11_S1B_NS4_39AutoVectorizingCopyWithAssumedAlignmentILi128EEENS4_14SM90_TMA_STOREES1B_S1W_S1W_EEEvvEEEEvNT_6ParamsE,(.L_x_122 - _ZN7cutlass13device_kernelINS_4gemm6kernel13GemmUniversalIN4cute5tupleIJiiiiEEENS1_10collective13CollectiveMmaINS1_35MainloopSm100TmaUmmaWarpSpecializedILi2ELi2ELi4ENS5_IJNS4_1CILi1EEESB_SB_EEEEENS5_IJNSA_ILi64EEESE_SE_EEENS_12float_e5m2_tENS5_IJlSB_lEEESG_SH_NS4_8TiledMMAINS4_8MMA_AtomIJNS4_10MMA_TraitsINS4_19SM100_MMA_F8F6F4_SSEJSG_SG_fSE_SE_NS4_17integral_constantINS4_4UMMA5MajorELSO_0EEESP_NSM_INSN_7ScaleInELSQ_0EEESR_EEEEEENS4_6LayoutISC_NS5_IJNSA_ILi0EEESV_SV_EEEEENS5_IJNS4_10UnderscoreESY_SY_EEEEENS4_13SM90_TMA_LOADENS4_14ComposedLayoutINS4_7SwizzleILi2ELi4ELi3EEENS4_18smem_ptr_flag_bitsILi8EEENSU_INS5_IJNSA_ILi8EEESE_EEENS5_IJSE_SB_EEEEEEEvNS4_8identityES11_S1B_vS1C_EENS_8epilogue10collective18CollectiveEpilogueINS1E_23Sm100TmaWarpSpecializedILi1ELi1ELi32ELb0ELb0EEEJSF_NS5_IJNSU_ISE_SB_EES1J_EEESG_SH_SG_SH_NS1E_6fusion15FusionCallbacksIS1I_NS1L_17LinearCombinationISG_fSG_fLNS_15FloatRoundStyleE2EEESF_S1K_JEEENS4_5SM1004TMEM4LOAD26SM100_TMEM_LOAD_16dp32b32xES11_S1B_NS4_39AutoVectorizingCopyWithAssumedAlignmentILi128EEENS4_14SM90_TMA_STOREES1B_S1W_S1W_EEEvvEEEEvNT_6ParamsE)
        .other          _ZN7cutlass13device_kernelINS_4gemm6kernel13GemmUniversalIN4cute5tupleIJiiiiEEENS1_10collective13CollectiveMmaINS1_35MainloopSm100TmaUmmaWarpSpecializedILi2ELi2ELi4ENS5_IJNS4_1CILi1EEESB_SB_EEEEENS5_IJNSA_ILi64EEESE_SE_EEENS_12float_e5m2_tENS5_IJlSB_lEEESG_SH_NS4_8TiledMMAINS4_8MMA_AtomIJNS4_10MMA_TraitsINS4_19SM100_MMA_F8F6F4_SSEJSG_SG_fSE_SE_NS4_17integral_constantINS4_4UMMA5MajorELSO_0EEESP_NSM_INSN_7ScaleInELSQ_0EEESR_EEEEEENS4_6LayoutISC_NS5_IJNSA_ILi0EEESV_SV_EEEEENS5_IJNS4_10UnderscoreESY_SY_EEEEENS4_13SM90_TMA_LOADENS4_14ComposedLayoutINS4_7SwizzleILi2ELi4ELi3EEENS4_18smem_ptr_flag_bitsILi8EEENSU_INS5_IJNSA_ILi8EEESE_EEENS5_IJSE_SB_EEEEEEEvNS4_8identityES11_S1B_vS1C_EENS_8epilogue10collective18CollectiveEpilogueINS1E_23Sm100TmaWarpSpecializedILi1ELi1ELi32ELb0ELb0EEEJSF_NS5_IJNSU_ISE_SB_EES1J_EEESG_SH_SG_SH_NS1E_6fusion15FusionCallbacksIS1I_NS1L_17LinearCombinationISG_fSG_fLNS_15FloatRoundStyleE2EEESF_S1K_JEEENS4_5SM1004TMEM4LOAD26SM100_TMEM_LOAD_16dp32b32xES11_S1B_NS4_39AutoVectorizingCopyWithAssumedAlignmentILi128EEENS4_14SM90_TMA_STOREES1B_S1W_S1W_EEEvvEEEEvNT_6ParamsE,@"STO_CUDA_ENTRY STV_DEFAULT"
_ZN7cutlass13device_kernelINS_4gemm6kernel13GemmUniversalIN4cute5tupleIJiiiiEEENS1_10collective13CollectiveMmaINS1_35MainloopSm100TmaUmmaWarpSpecializedILi2ELi2ELi4ENS5_IJNS4_1CILi1EEESB_SB_EEEEENS5_IJNSA_ILi64EEESE_SE_EEENS_12float_e5m2_tENS5_IJlSB_lEEESG_SH_NS4_8TiledMMAINS4_8MMA_AtomIJNS4_10MMA_TraitsINS4_19SM100_MMA_F8F6F4_SSEJSG_SG_fSE_SE_NS4_17integral_constantINS4_4UMMA5MajorELSO_0EEESP_NSM_INSN_7ScaleInELSQ_0EEESR_EEEEEENS4_6LayoutISC_NS5_IJNSA_ILi0EEESV_SV_EEEEENS5_IJNS4_10UnderscoreESY_SY_EEEEENS4_13SM90_TMA_LOADENS4_14ComposedLayoutINS4_7SwizzleILi2ELi4ELi3EEENS4_18smem_ptr_flag_bitsILi8EEENSU_INS5_IJNSA_ILi8EEESE_EEENS5_IJSE_SB_EEEEEEEvNS4_8identityES11_S1B_vS1C_EENS_8epilogue10collective18CollectiveEpilogueINS1E_23Sm100TmaWarpSpecializedILi1ELi1ELi32ELb0ELb0EEEJSF_NS5_IJNSU_ISE_SB_EES1J_EEESG_SH_SG_SH_NS1E_6fusion15FusionCallbacksIS1I_NS1L_17LinearCombinationISG_fSG_fLNS_15FloatRoundStyleE2EEESF_S1K_JEEENS4_5SM1004TMEM4LOAD26SM100_TMEM_LOAD_16dp32b32xES11_S1B_NS4_39AutoVectorizingCopyWithAssumedAlignmentILi128EEENS4_14SM90_TMA_STOREES1B_S1W_S1W_EEEvvEEEEvNT_6ParamsE:
[----:B------:R-:W1:Y:S01]  /*0000*/  LDC R1, c[0x0][0x37c] ;  /* 0x0000df00ff017b82 */ /* 0x000e620000000800 */
[----:B------:R-:W2:Y:S01]  /*0010*/  S2R R101, SR_TID.X ;  /* 0x0000000000657919 */ /* 0x000ea20000002100 */
[----:B------:R-:W3:Y:S01]  /*0020*/  LDCU.64 UR4, c[0x0][0x890] ;  /* 0x00011200ff0477ac */ /* 0x000ee20008000a00 */
[----:B------:R-:W-:Y:S02]  /*0030*/  PRMT R96, RZ, 0x7610, R96 ;  /* 0x00007610ff607816 */ /* 0x000fe40000000060 */
[----:B------:R-:W-:Y:S01]  /*0040*/  ELECT P5, URZ, PT ;  /* 0x0000000000ff782f */ /* 0x000fe200038a0000 */
[----:B------:R-:W4:Y:S01]  /*0050*/  LDCU.64 UR40, c[0x0][0x358] ;  /* 0x00006b00ff2877ac */ /* 0x000f220008000a00 */
[----:B---3--:R-:W-:-:S04]  /*0060*/  UISETP.NE.U32.AND UP0, UPT, UR4, URZ, UPT ;  /* 0x000000ff0400728c */ /* 0x008fc8000bf05070 */
[----:B------:R-:W-:Y:S01]  /*0070*/  UISETP.NE.AND.EX UP0, UPT, UR5, URZ, UPT, UP0 ;  /* 0x000000ff0500728c */ /* 0x000fe2000bf05300 */
[----:B--2---:R-:W-:-:S05]  /*0080*/  SHF.R.U32.HI R104, RZ, 0x5, R101 ;  /* 0x00000005ff687819 */ /* 0x004fca0000011665 */
[----:B------:R-:W2:Y:S02]  /*0090*/  SHFL.IDX PT, R0, R104, RZ, 0x1f ;  /* 0x00001fff68007589 */ /* 0x000ea400000e0000 */
[----:B--2---:R-:W-:Y:S01]  /*00a0*/  R2UR UR8, R0 ;  /* 0x00000000000872ca */ /* 0x004fe200000e0000 */
[----:B-1--4-:R-:W-:-:S14]  /*00b0*/  BRA.U UP0, `(.L_x_0) ;  /* 0x00000001002c7547 */ /* 0x012fdc000b800000 */
[----:B------:R-:W1:Y:S02]  /*00c0*/  LDCU.64 UR6, c[0x0][0x888] ;  /* 0x00011100ff0677ac */ /* 0x000e640008000a00 */
[----:B-1----:R-:W-:-:S04]  /*00d0*/  UISETP.NE.U32.AND UP0, UPT, UR6, URZ, UPT ;  /* 0x000000ff0600728c */ /* 0x002fc8000bf05070 */
[----:B------:R-:W-:-:S09]  /*00e0*/  UISETP.NE.AND.EX UP0, UPT, UR7, URZ, UPT, UP0 ;  /* 0x000000ff0700728c */ /* 0x000fd2000bf05300 */
[----:B------:R-:W-:Y:S05]  /*00f0*/  BRA.U !UP0, `(.L_x_1) ;  /* 0x0000000108107547 */ /* 0x000fea000b800000 */
[----:B------:R-:W1:Y:S02]  /*0100*/  LDC.64 R2, c[0x0][0x888] ;  /* 0x00022200ff027b82 */ /* 0x000e640000000a00 */
[----:B-1----:R1:W5:Y:S01]  /*0110*/  LDG.E R49, desc[UR40][R2.64] ;  /* 0x0000002802317981 */ /* 0x002362000c1e1900 */
[----:B------:R-:W-:Y:S01]  /*0120*/  HFMA2 R96, -RZ, RZ, 0, 5.9604644775390625e-08 ;  /* 0x00000001ff607431 */ /* 0x000fe200000001ff */
[----:B------:R-:W-:Y:S05]  /*0130*/  BRA `(.L_x_0) ;  /* 0x00000000000c7947 */ /* 0x000fea0003800000 */
.L_x_1:
[----:B------:R-:W1:Y:S01]  /*0140*/  LDCU UR6, c[0x0][0x880] ;  /* 0x00011000ff0677ac */ /* 0x000e620008000800 */
[----:B------:R-:W-:Y:S01]  /*0150*/  HFMA2 R96, -RZ, RZ, 0, 5.9604644775390625e-08 ;  /* 0x00000001ff607431 */ /* 0x000fe200000001ff */
[----:B-1----:R-:W-:-:S07]  /*0160*/  MOV R49, UR6 ;  /* 0x0000000600317c02 */ /* 0x002fce0008000f00 */
.L_x_0:
[----:B------:R-:W2:Y:S02]  /*0170*/  LDCU.64 UR6, c[0x0][0x8b0] ;  /* 0x00011600ff0677ac */ /* 0x000ea40008000a00 */
[----:B--2---:R-:W-:-:S04]  /*0180*/  UISETP.NE.U32.AND UP0, UPT, UR6, URZ, UPT ;  /* 0x000000ff0600728c */ /* 0x004fc8000bf05070 */
[----:B------:R-:W-:-:S09]  /*0190*/  UISETP.NE.AND.EX UP0, UPT, UR7, URZ, UPT, UP0 ;  /* 0x000000ff0700728c */ /* 0x000fd2000bf05300 */
[----:B------:R-:W-:Y:S05]  /*01a0*/  BRA.U UP0, `(.L_x_2) ;  /* 0x0000000100247547 */ /* 0x000fea000b800000 */
[----:B------:R-:W2:Y:S02]  /*01b0*/  LDCU.64 UR6, c[0x0][0x8a8] ;  /* 0x00011500ff0677ac */ /* 0x000ea40008000a00 */
[----:B--2---:R-:W-:-:S04]  /*01c0*/  UISETP.NE.U32.AND UP0, UPT, UR6, URZ, UPT ;  /* 0x000000ff0600728c */ /* 0x004fc8000bf05070 */
[----:B------:R-:W-:-:S09]  /*01d0*/  UISETP.NE.AND.EX UP0, UPT, UR7, URZ, UPT, UP0 ;  /* 0x000000ff0700728c */ /* 0x000fd2000bf05300 */
[----:B------:R-:W-:Y:S05]  /*01e0*/  BRA.U !UP0, `(.L_x_3) ;  /* 0x00000001080c7547 */ /* 0x000fea000b800000 */
[----:B-1----:R-:W1:Y:S02]  /*01f0*/  LDC.64 R2, c[0x0][0x8a8] ;  /* 0x00022a00ff027b82 */ /* 0x002e640000000a00 */
[----:B-1----:R2:W5:Y:S01]  /*0200*/  LDG.E R47, desc[UR40][R2.64] ;  /* 0x00000028022f7981 */ /* 0x002562000c1e1900 */
[----:B------:R-:W-:Y:S05]  /*0210*/  BRA `(.L_x_2) ;  /* 0x0000000000087947 */ /* 0x000fea0003800000 */
.L_x_3:
[----:B------:R-:W2:Y:S02]  /*0220*/  LDCU UR6, c[0x0][0x8a0] ;  /* 0x00011400ff0677ac */ /* 0x000ea40008000800 */
[----:B--2---:R-:W-:Y:S02]  /*0230*/  MOV R47, UR6 ;  /* 0x00000006002f7c02 */ /* 0x004fe40008000f00 */
.L_x_2:
[----:B------:R-:W-:Y:S01]  /*0240*/  IMAD.U32 R0, RZ, RZ, UR8 ;  /* 0x00000008ff007e24 */ /* 0x000fe2000f8e00ff */
[----:B------:R-:W-:Y:S04]  /*0250*/  BSSY.RECONVERGENT B0, `(.L_x_4) ;  /* 0x000000c000007945 */ /* 0x000fe80003800200 */
[C---:B------:R-:W-:Y:S02]  /*0260*/  ISETP.NE.OR P1, PT, R0.reuse, 0x1, !P5 ;  /* 0x000000010000780c */ /* 0x040fe40006f25670 */
[----:B------:R-:W-:-:S11]  /*0270*/  ISETP.NE.OR P0, PT, R0, 0x3, !P5 ;  /* 0x000000030000780c */ /* 0x000fd60006f05670 */
[----:B------:R-:W-:Y:S05]  /*0280*/  @P1 BRA `(.L_x_5) ;  /* 0x0000000000201947 */ /* 0x000fea0003800000 */
[----:B------:R-:W3:Y:S02]  /*0290*/  LDCU.64 UR6, c[0x0][0x348] ;  /* 0x00006900ff0677ac */ /* 0x000ee40008000a00 */
[----:B---3--:R-:W-:Y:S02]  /*02a0*/  UIADD3 UR10, UP1, UPT, UR6, 0x80, URZ ;  /* 0x00000080060a7890 */ /* 0x008fe4000ff3e0ff */
[----:B------:R-:W-:Y:S02]  /*02b0*/  UIADD3 UR6, UP0, UPT, UR6, 0x180, URZ ;  /* 0x0000018006067890 */ /* 0x000fe4000ff1e0ff */
[----:B------:R-:W-:Y:S02]  /*02c0*/  UIADD3.X UR11, UPT, UPT, URZ, UR7, URZ, UP1, !UPT ;  /* 0x00000007ff0b7290 */ /* 0x000fe40008ffe4ff */
[----:B------:R-:W-:-:S07]  /*02d0*/  UIADD3.X UR7, UPT, UPT, URZ, UR7, URZ, UP0, !UPT ;  /* 0x00000007ff077290 */ /* 0x000fce00087fe4ff */
[----:B------:R3:W-:Y:S02]  /*02e0*/  UTMACCTL.PF [UR10] ;  /* 0x000000000a0079b9 */ /* 0x0007e40008040000 */
[----:B------:R3:W-:Y:S02]  /*02f0*/  UTMACCTL.PF [UR6] ;  /* 0x00000000060079b9 */ /* 0x0007e40008040000 */
[----:B---3--:R-:W-:Y:S01]  /*0300*/  NOP ;  /* 0x0000000000007918 */ /* 0x008fe20000000000 */
.L_x_5:
[----:B------:R-:W-:Y:S05]  /*0310*/  BSYNC.RECONVERGENT B0 ;  /* 0x0000000000007941 */ /* 0x000fea0003800200 */
.L_x_4:
[----:B------:R-:W-:Y:S04]  /*0320*/  BSSY.RECONVERGENT B0, `(.L_x_6) ;  /* 0x000000a000007945 */ /* 0x000fe80003800200 */
        /* <DEDUP_REMOVED lines=9> */
.L_x_7:
[----:B------:R-:W-:Y:S05]  /*03c0*/  BSYNC.RECONVERGENT B0 ;  /* 0x0000000000007941 */ /* 0x000fea0003800200 */
.L_x_6:
[----:B------:R-:W3:Y:S01]  /*03d0*/  LDCU.64 UR6, c[0x0][0x888] ;  /* 0x00011100ff0677ac */ /* 0x000ee20008000a00 */
[----:B------:R-:W-:Y:S02]  /*03e0*/  UISETP.EQ.U32.AND UP1, UPT, UR4, URZ, UPT ;  /* 0x000000ff0400728c */ /* 0x000fe4000bf22070 */
[----:B------:R-:W-:Y:S02]  /*03f0*/  UPLOP3.LUT UP2, UPT, UPT, UPT, UPT, 0x80, 0x8 ;  /* 0x000000000008789c */ /* 0x000fe40003f4f070 */
[----:B---3--:R-:W-:-:S04]  /*0400*/  UISETP.NE.U32.AND UP0, UPT, UR6, URZ, UPT ;  /* 0x000000ff0600728c */ /* 0x008fc8000bf05070 */
[----:B------:R-:W-:-:S04]  /*0410*/  UISETP.NE.AND.EX UP0, UPT, UR7, URZ, UPT, UP0 ;  /* 0x000000ff0700728c */ /* 0x000fc8000bf05300 */
[----:B------:R-:W-:-:S04]  /*0420*/  UISETP.EQ.OR.EX UP3, UPT, UR5, URZ, !UP0, UP1 ;  /* 0x000000ff0500728c */ /* 0x000fc8000c762710 */
[----:B------:R-:W-:-:S05]  /*0430*/  UP2UR UR44, UPR, URZ, 0x8 ;  /* 0x00000008ff2c7883 */ /* 0x000fca0008000000 */
[----:B------:R-:W-:Y:S07]  /*0440*/  BRA.U !UP3, `(.L_x_8) ;  /* 0x000000010b207547 */ /* 0x000fee000b800000 */
[----:B------:R-:W-:Y:S01]  /*0450*/  UISETP.NE.U32.AND UP2, UPT, UR4, URZ, UPT ;  /* 0x000000ff0400728c */ /* 0x000fe2000bf45070 */
[----:B-----5:R-:W-:Y:S01]  /*0460*/  FSETP.NEU.AND P0, PT, R49, RZ, PT ;  /* 0x000000ff3100720b */ /* 0x020fe20003f0d000 */
[----:B------:R-:W-:Y:S02]  /*0470*/  USEL UR4, URZ, 0xffffffff, UP0 ;  /* 0xffffffffff047887 */ /* 0x000fe40008000000 */
[----:B------:R-:W-:-:S10]  /*0480*/  UISETP.NE.AND.EX UP2, UPT, UR5, URZ, UPT, UP2 ;  /* 0x000000ff0500728c */ /* 0x000fd4000bf45320 */
[----:B------:R-:W-:Y:S01]  /*0490*/  VOTEU.ANY UP1, P0 ;  /* 0x0000000000ff7886 */ /* 0x000fe20000020100 */
[----:B------:R-:W-:-:S04]  /*04a0*/  @!UP2 USEL UR4, URZ, 0xffffffff, UP1 ;  /* 0xffffffffff04a887 */ /* 0x000fc80008800000 */
[----:B------:R-:W-:-:S04]  /*04b0*/  ULOP3.LUT UR4, UR4, 0x1, URZ, 0xc0, !UPT ;  /* 0x0000000104047892 */ /* 0x000fc8000f8ec0ff */
[----:B------:R-:W-:-:S11]  /*04c0*/  UISETP.NE.U32.AND UP2, UPT, UR4, 0x1, UPT ;  /* 0x000000010400788c */ /* 0x000fd6000bf45070 */
.L_x_8:
[----:B-12---:R-:W1:Y:S01]  /*04d0*/  SHFL.IDX PT, R2, R104, RZ, 0x1f ;  /* 0x00001fff68027589 */ /* 0x006e6200000e0000 */
[----:B------:R-:W-:-:S04]  /*04e0*/  UISETP.NE.AND UP1, UPT, UR8, 0x2, UPT ;  /* 0x000000020800788c */ /* 0x000fc8000bf25270 */
[----:B------:R-:W-:Y:S01]  /*04f0*/  USEL UR13, URZ, 0x1, UP1 ;  /* 0x00000001ff0d7887 */ /* 0x000fe20008800000 */
[----:B-1----:R-:W-:-:S13]  /*0500*/  ISETP.NE.AND P0, PT, R2, RZ, PT ;  /* 0x000000ff0200720c */ /* 0x002fda0003f05270 */
[----:B------:R-:W-:Y:S05]  /*0510*/  @P0 BRA `(.L_x_9) ;  /* 0x0000000000380947 */ /* 0x000fea0003800000 */
[----:B------:R-:W1:Y:S01]  /*0520*/  S2UR UR5, SR_CgaCtaId ;  /* 0x00000000000579c3 */ /* 0x000e620000008800 */
[----:B------:R-:W-:Y:S01]  /*0530*/  UMOV UR6, 0x400 ;  /* 0x0000040000067882 */ /* 0x000fe20000000000 */
[----:B------:R-:W-:Y:S01]  /*0540*/  UMOV UR4, 0x1 ;  /* 0x0000000100047882 */ /* 0x000fe20000000000 */
[----:B------:R-:W-:Y:S01]  /*0550*/  ELECT P0, URZ, PT ;  /* 0x0000000000ff782f */ /* 0x000fe20003800000 */
[----:B-1----:R-:W-:Y:S02]  /*0560*/  ULEA UR5, UR5, UR6, 0x18 ;  /* 0x0000000605057291 */ /* 0x002fe4000f8ec0ff */
[----:B------:R-:W-:-:S04]  /*0570*/  UIADD3 UR6, UPT, UPT, -UR4, 0x100000, URZ ;  /* 0x0010000004067890 */ /* 0x000fc8000fffe1ff */
[----:B------:R-:W-:Y:S02]  /*0580*/  USHF.L.U32 UR7, UR6, 0xb, URZ ;  /* 0x0000000b06077899 */ /* 0x000fe400080006ff */
[----:B------:R-:W-:Y:S01]  /*0590*/  USHF.L.U32 UR6, UR6, 0x1, URZ ;  /* 0x0000000106067899 */ /* 0x000fe200080006ff */
[----:B------:R-:W1:Y:S11]  /*05a0*/  FENCE.VIEW.ASYNC.S ;  /* 0x00000000000073c6 */ /* 0x000e760000000000 */
[----:B-1----:R1:W2:Y:S01]  /*05b0*/  SYNCS.EXCH.64 URZ, [UR5], UR6 ;  /* 0x0000000605ff75b2 */ /* 0x0022a20008000100 */
[----:B------:R1:W3:Y:S01]  /*05c0*/  SYNCS.EXCH.64 URZ, [UR5+0x10], UR6 ;  /* 0x0000100605ff75b2 */ /* 0x0002e20008000100 */
[----:B------:R1:W4:Y:S01]  /*05d0*/  SYNCS.EXCH.64 URZ, [UR5+0x8], UR6 ;  /* 0x0000080605ff75b2 */ /* 0x0003220008000100 */
[----:B------:R1:W1:Y:S01]  /*05e0*/  SYNCS.EXCH.64 URZ, [UR5+0x18], UR6 ;  /* 0x0000180605ff75b2 */ /* 0x0002620008000100 */
[----:B------:R-:W-:Y:S01]  /*05f0*/  NOP ;  /* 0x0000000000007918 */ /* 0x000fe20000000000 */
.L_x_9:
[----:B------:R-:W2:Y:S01]  /*0600*/  SHFL.IDX PT, R2, R104, RZ, 0x1f ;  /* 0x00001fff68027589 */ /* 0x000ea200000e0000 */
[----:B------:R-:W-:Y:S01]  /*0610*/  NOP ;  /* 0x0000000000007918 */ /* 0x000fe20000000000 */
[----:B--2---:R-:W-:-:S13]  /*0620*/  ISETP.NE.AND P0, PT, R2, 0x1, PT ;  /* 0x000000010200780c */ /* 0x004fda0003f05270 */
[----:B------:R-:W-:Y:S05]  /*0630*/  @P0 BRA `(.L_x_10) ;  /* 0x0000000000400947 */ /* 0x000fea0003800000 */
[----:B-1----:R-:W1:Y:S01]  /*0640*/  S2UR UR6, SR_CgaCtaId ;  /* 0x00000000000679c3 */ /* 0x002e620000008800 */
[----:B------:R-:W-:Y:S01]  /*0650*/  UMOV UR7, 0x400 ;  /* 0x0000040000077882 */ /* 0x000fe20000000000 */
[----:B------:R-:W-:Y:S01]  /*0660*/  UMOV UR5, 0x20 ;  /* 0x0000002000057882 */ /* 0x000fe20000000000 */
[----:B------:R-:W-:Y:S01]  /*0670*/  UMOV UR4, 0x80 ;  /* 0x0000008000047882 */ /* 0x000fe20000000000 */
[----:B------:R-:W-:-:S04]  /*0680*/  UIADD3 UR10, UPT, UPT, -UR5, 0x100000, URZ ;  /* 0x00100000050a7890 */ /* 0x000fc8000fffe1ff */
[----:B------:R-:W-:Y:S02]  /*0690*/  USHF.L.U32 UR11, UR10, 0xb, URZ ;  /* 0x0000000b0a0b7899 */ /* 0x000fe400080006ff */
[----:B------:R-:W-:Y:S02]  /*06a0*/  USHF.L.U32 UR10, UR10, 0x1, URZ ;  /* 0x000000010a0a7899 */ /* 0x000fe400080006ff */
[----:B------:R-:W-:-:S04]  /*06b0*/  UIADD3 UR4, UPT, UPT, -UR4, 0x100000, URZ ;  /* 0x0010000004047890 */ /* 0x000fc8000fffe1ff */
[----:B------:R-:W-:Y:S02]  /*06c0*/  USHF.L.U32 UR5, UR4, 0xb, URZ ;  /* 0x0000000b04057899 */ /* 0x000fe400080006ff */
[----:B------:R-:W-:Y:S01]  /*06d0*/  USHF.L.U32 UR4, UR4, 0x1, URZ ;  /* 0x0000000104047899 */ /* 0x000fe200080006ff */
[----:B------:R-:W-:Y:S01]  /*06e0*/  ELECT P0, URZ, PT ;  /* 0x0000000000ff782f */ /* 0x000fe20003800000 */
[----:B-1----:R-:W-:Y:S01]  /*06f0*/  ULEA UR6, UR6, UR7, 0x18 ;  /* 0x0000000706067291 */ /* 0x002fe2000f8ec0ff */
[----:B------:R-:W1:Y:S11]  /*0700*/  FENCE.VIEW.ASYNC.S ;  /* 0x00000000000073c6 */ /* 0x000e760000000000 */
[----:B-1----:R2:W1:Y:S01]  /*0710*/  SYNCS.EXCH.64 URZ, [UR6+0x20], UR10 ;  /* 0x0000200a06ff75b2 */ /* 0x0024620008000100 */
[----:B------:R2:W1:Y:S02]  /*0720*/  SYNCS.EXCH.64 URZ, [UR6+0x28], UR4 ;  /* 0x0000280406ff75b2 */ /* 0x0004640008000100 */
[----:B--2---:R-:W-:Y:S01]  /*0730*/  NOP ;  /* 0x0000000000007918 */ /* 0x004fe20000000000 */
.L_x_10:
[----:B------:R-:W2:Y:S01]  /*0740*/  SHFL.IDX PT, R2, R104, RZ, 0x1f ;  /* 0x00001fff68027589 */ /* 0x000ea200000e0000 */
[----:B------:R-:W-:Y:S01]  /*0750*/  NOP ;  /* 0x0000000000007918 */ /* 0x000fe20000000000 */
[----:B--2---:R-:W-:-:S13]  /*0760*/  ISETP.NE.AND P0, PT, R2, 0x3, PT ;  /* 0x000000030200780c */ /* 0x004fda0003f05270 */
[----:B------:R-:W-:Y:S05]  /*0770*/  @P0 BRA `(.L_x_11) ;  /* 0x0000000000300947 */ /* 0x000fea0003800000 */
[----:B-1----:R-:W1:Y:S01]  /*0780*/  S2UR UR5, SR_CgaCtaId ;  /* 0x00000000000579c3 */ /* 0x002e620000008800 */
        /* <DEDUP_REMOVED lines=8> */
[----:B-1----:R2:W1:Y:S01]  /*0810*/  SYNCS.EXCH.64 URZ, [UR5+0x30], UR6 ;  /* 0x0000300605ff75b2 */ /* 0x0024620008000100 */
[----:B------:R2:W1:Y:S02]  /*0820*/  SYNCS.EXCH.64 URZ, [UR5+0x38], UR6 ;  /* 0x0000380605ff75b2 */ /* 0x0004640008000100 */
[----:B--2---:R-:W-:Y:S01]  /*0830*/  NOP ;  /* 0x0000000000007918 */ /* 0x004fe20000000000 */
.L_x_11:
[----:B------:R-:W2:Y:S01]  /*0840*/  SHFL.IDX PT, R2, R104, RZ, 0x1f ;  /* 0x00001fff68027589 */ /* 0x000ea200000e0000 */
[----:B------:R-:W-:Y:S01]  /*0850*/  NOP ;  /* 0x0000000000007918 */ /* 0x000fe20000000000 */
[----:B--2---:R-:W-:-:S13]  /*0860*/  ISETP.NE.AND P0, PT, R2, 0x4, PT ;  /* 0x000000040200780c */ /* 0x004fda0003f05270 */
[----:B------:R-:W-:Y:S05]  /*0870*/  @P0 BRA `(.L_x_12) ;  /* 0x00000000004c0947 */ /* 0x000fea0003800000 */
[----:B-1----:R-:W1:Y:S01]  /*0880*/  S2UR UR5, SR_CgaCtaId ;  /* 0x00000000000579c3 */ /* 0x002e620000008800 */
[----:B------:R-:W-:Y:S01]  /*0890*/  UMOV UR7, 0x100 ;  /* 0x0000010000077882 */ /* 0x000fe20000000000 */
[----:B------:R-:W-:Y:S01]  /*08a0*/  UMOV UR6, 0x400 ;  /* 0x0000040000067882 */ /* 0x000fe20000000000 */
[----:B------:R-:W-:Y:S01]  /*08b0*/  USEL UR7, UR7, 0xe0, UP2 ;  /* 0x000000e007077887 */ /* 0x000fe20009000000 */
[----:B------:R-:W-:Y:S01]  /*08c0*/  UMOV UR4, 0x1 ;  /* 0x0000000100047882 */ /* 0x000fe20000000000 */
[----:B------:R-:W-:Y:S01]  /*08d0*/  ELECT P0, URZ, PT ;  /* 0x0000000000ff782f */ /* 0x000fe20003800000 */
[----:B------:R-:W-:-:S04]  /*08e0*/  UIADD3 UR10, UPT, UPT, -UR4, 0x100000, URZ ;  /* 0x00100000040a7890 */ /* 0x000fc8000fffe1ff */
[----:B------:R-:W-:Y:S02]  /*08f0*/  USHF.L.U32 UR11, UR10, 0xb, URZ ;  /* 0x0000000b0a0b7899 */ /* 0x000fe400080006ff */
[----:B------:R-:W-:Y:S02]  /*0900*/  USHF.L.U32 UR10, UR10, 0x1, URZ ;  /* 0x000000010a0a7899 */ /* 0x000fe400080006ff */
[----:B-1----:R-:W-:Y:S02]  /*0910*/  ULEA UR5, UR5, UR6, 0x18 ;  /* 0x0000000605057291 */ /* 0x002fe4000f8ec0ff */
[----:B------:R-:W-:-:S04]  /*0920*/  UIADD3 UR6, UPT, UPT, -UR7, 0x100000, URZ ;  /* 0x0010000007067890 */ /* 0x000fc8000fffe1ff */
[----:B------:R-:W-:Y:S02]  /*0930*/  USHF.L.U32 UR7, UR6, 0xb, URZ ;  /* 0x0000000b06077899 */ /* 0x000fe400080006ff */
[----:B------:R-:W-:Y:S01]  /*0940*/  USHF.L.U32 UR6, UR6, 0x1, URZ ;  /* 0x0000000106067899 */ /* 0x000fe200080006ff */
[----:B------:R-:W1:Y:S03]  /*0950*/  FENCE.VIEW.ASYNC.S ;  /* 0x00000000000073c6 */ /* 0x000e660000000000 */
[----:B-1----:R2:W1:Y:S08]  /*0960*/  SYNCS.EXCH.64 URZ, [UR5+0x40], UR10 ;  /* 0x0000400a05ff75b2 */ /* 0x0024700008000100 */
[----:B------:R2:W1:Y:S01]  /*0970*/  SYNCS.EXCH.64 URZ, [UR5+0x50], UR6 ;  /* 0x0000500605ff75b2 */ /* 0x0004620008000100 */
[----:B------:R2:W1:Y:S01]  /*0980*/  SYNCS.EXCH.64 URZ, [UR5+0x48], UR10 ;  /* 0x0000480a05ff75b2 */ /* 0x0004620008000100 */
[----:B------:R2:W1:Y:S02]  /*0990*/  SYNCS.EXCH.64 URZ, [UR5+0x58], UR6 ;  /* 0x0000580605ff75b2 */ /* 0x0004640008000100 */
[----:B--2---:R-:W-:Y:S01]  /*09a0*/  NOP ;  /* 0x0000000000007918 */ /* 0x004fe20000000000 */
.L_x_12:
        /* <DEDUP_REMOVED lines=18> */
[----:B------:R2:W1:Y:S01]  /*0ad0*/  SYNCS.EXCH.64 URZ, [UR6+0x80], UR4 ;  /* 0x0000800406ff75b2 */ /* 0x0004620008000100 */
[----:B------:R2:W1:Y:S01]  /*0ae0*/  SYNCS.EXCH.64 URZ, [UR6+0x68], UR10 ;  /* 0x0000680a06ff75b2 */ /* 0x0004620008000100 */
[----:B------:R2:W1:Y:S01]  /*0af0*/  SYNCS.EXCH.64 URZ, [UR6+0x88], UR4 ;  /* 0x0000880406ff75b2 */ /* 0x0004620008000100 */
[----:B------:R2:W1:Y:S01]  /*0b00*/  SYNCS.EXCH.64 URZ, [UR6+0x70], UR10 ;  /* 0x0000700a06ff75b2 */ /* 0x0004620008000100 */
[----:B------:R2:W1:Y:S01]  /*0b10*/  SYNCS.EXCH.64 URZ, [UR6+0x90], UR4 ;  /* 0x0000900406ff75b2 */ /* 0x0004620008000100 */
[----:B------:R2:W1:Y:S01]  /*0b20*/  SYNCS.EXCH.64 URZ, [UR6+0x78], UR10 ;  /* 0x0000780a06ff75b2 */ /* 0x0004620008000100 */
[----:B------:R2:W1:Y:S02]  /*0b30*/  SYNCS.EXCH.64 URZ, [UR6+0x98], UR4 ;  /* 0x0000980406ff75b2 */ /* 0x0004640008000100 */
[----:B--2---:R-:W-:Y:S01]  /*0b40*/  NOP ;  /* 0x0000000000007918 */ /* 0x004fe20000000000 */
.L_x_13:
        /* <DEDUP_REMOVED lines=14> */
[----:B------:R2:W1:Y:S01]  /*0c30*/  SYNCS.EXCH.64 URZ, [UR5+0xb0], UR6 ;  /* 0x0000b00605ff75b2 */ /* 0x0004620008000100 */
[----:B------:R2:W1:Y:S01]  /*0c40*/  SYNCS.EXCH.64 URZ, [UR5+0xa8], UR6 ;  /* 0x0000a80605ff75b2 */ /* 0x0004620008000100 */
[----:B------:R2:W1:Y:S02]  /*0c50*/  SYNCS.EXCH.64 URZ, [UR5+0xb8], UR6 ;  /* 0x0000b80605ff75b2 */ /* 0x0004640008000100 */
[----:B--2---:R-:W-:Y:S01]  /*0c60*/  NOP ;  /* 0x0000000000007918 */ /* 0x004fe20000000000 */
.L_x_14:
[----:B-1----:R-:W1:Y:S01]  /*0c70*/  S2UR UR5, SR_CTAID.X ;  /* 0x00000000000579c3 */ /* 0x002e620000002500 */
[----:B------:R-:W-:-:S05]  /*0c80*/  CS2R.32 R97, SR_CgaSize ;  /* 0x0000000000617805 */ /* 0x000fca0000008a00 */
[----:B------:R-:W-:-:S05]  /*0c90*/  IMAD R97, R97, -0xa0, RZ ;  /* 0xffffff6061617824 */ /* 0x000fca00078e02ff */
[----:B------:R-:W-:-:S14]  /*0ca0*/  R2UR UR7, R97 ;  /* 0x00000000610772ca */ /* 0x000fdc00000e0000 */
[----:B------:R-:W2:Y:S01]  /*0cb0*/  LDCU UR7, c[0x0][UR7+0x2b0] ;  /* 0x00005600070777ac */ /* 0x000ea20008000800 */
[----:B------:R-:W-:Y:S01]  /*0cc0*/  NOP ;  /* 0x0000000000007918 */ /* 0x000fe20000000000 */
[----:B------:R-:W-:-:S05]  /*0cd0*/  CS2R.32 R97, SR_CgaSize ;  /* 0x0000000000617805 */ /* 0x000fca0000008a00 */
[----:B------:R-:W-:-:S05]  /*0ce0*/  IMAD R97, R97, -0xa0, RZ ;  /* 0xffffff6061617824 */ /* 0x000fca00078e02ff */
[----:B------:R-:W-:-:S14]  /*0cf0*/  R2UR UR6, R97 ;  /* 0x00000000610672ca */ /* 0x000fdc00000e0000 */
[----:B------:R-:W3:Y:S01]  /*0d00*/  LDCU UR6, c[0x0][UR6+0x2b4] ;  /* 0x00005680060677ac */ /* 0x000ee20008000800 */
[----:B------:R-:W4:Y:S08]  /*0d10*/  S2UR UR4, SR_CTAID.Y ;  /* 0x00000000000479c3 */ /* 0x000f300000002600 */
[----:B------:R-:W3:Y:S01]  /*0d20*/  LDC R9, c[0x0][0xb24] ;  /* 0x0002c900ff097b82 */ /* 0x000ee20000000800 */
[----:B-1----:R-:W-:-:S02]  /*0d30*/  I2FP.F32.U32 R5, UR5 ;  /* 0x0000000500057c45 */ /* 0x002fc40008201000 */
[----:B------:R-:W-:-:S05]  /*0d40*/  CS2R.32 R3, SR_CgaSize ;  /* 0x0000000000037805 */ /* 0x000fca0000008a00 */
[----:B------:R-:W-:-:S06]  /*0d50*/  IMAD R3, R3, -0xa0, RZ ;  /* 0xffffff6003037824 */ /* 0x000fcc00078e02ff */
[----:B------:R-:W1:Y:S01]  /*0d60*/  LDC R3, c[0x0][R3+0x2a0] ;  /* 0x0000a80003037b82 */ /* 0x000e620000000800 */
[----:B------:R-:W-:Y:S01]  /*0d70*/  MOV R97, UR5 ;  /* 0x0000000500617c02 */ /* 0x000fe20008000f00 */
[----:B--2---:R-:W-:Y:S01]  /*0d80*/  FMUL R5, R5, UR7 ;  /* 0x0000000705057c20 */ /* 0x004fe20008400000 */
[----:B----4-:R-:W-:Y:S02]  /*0d90*/  I2FP.F32.U32 R4, UR4 ;  /* 0x0000000400047c45 */ /* 0x010fe40008201000 */
[----:B------:R-:W-:-:S05]  /*0da0*/  CS2R.32 R2, SR_CgaSize ;  /* 0x0000000000027805 */ /* 0x000fca0000008a00 */
[----:B------:R-:W-:-:S06]  /*0db0*/  IMAD R2, R2, -0xa0, RZ ;  /* 0xffffff6002027824 */ /* 0x000fcc00078e02ff */
[----:B------:R-:W2:Y:S01]  /*0dc0*/  LDC R2, c[0x0][R2+0x2a4] ;  /* 0x0000a90002027b82 */ /* 0x000ea20000000800 */
[----:B------:R-:W4:Y:S01]  /*0dd0*/  F2I.U32.TRUNC.NTZ R90, R5 ;  /* 0x00000005005a7305 */ /* 0x000f22000020f000 */
[----:B------:R-:W-:Y:S01]  /*0de0*/  MOV R91, UR4 ;  /* 0x00000004005b7c02 */ /* 0x000fe20008000f00 */
[----:B---3--:R-:W-:-:S05]  /*0df0*/  FMUL R4, R4, UR6 ;  /* 0x0000000604047c20 */ /* 0x008fca0008400000 */
[----:B------:R-:W-:Y:S01]  /*0e00*/  BAR.SYNC.DEFER_BLOCKING 0x0 ;  /* 0x0000000000007b1d */ /* 0x000fe20000010000 */
[----:B------:R-:W-:-:S05]  /*0e10*/  ISETP.GE.AND P0, PT, R9, 0x1, PT ;  /* 0x000000010900780c */ /* 0x000fca0003f06270 */
[----:B------:R-:W3:Y:S02]  /*0e20*/  F2I.U32.TRUNC.NTZ R79, R4 ;  /* 0x00000004004f7305 */ /* 0x000ee4000020f000 */
[----:B------:R-:W2:Y:S01]  /*0e30*/  S2UR UR36, SR_CTAID.Z ;  /* 0x00000000002479c3 */ /* 0x000ea20000002700 */
[----:B----4-:R-:W-:-:S05]  /*0e40*/  IADD3 R90, PT, PT, -R90, RZ, RZ ;  /* 0x000000ff5a5a7210 */ /* 0x010fca0007ffe1ff */
[----:B-1----:R-:W-:Y:S01]  /*0e50*/  IMAD R90, R3, R90, UR5 ;  /* 0x00000005035a7e24 */ /* 0x002fe2000f8e025a */
[----:B---3--:R-:W-:-:S05]  /*0e60*/  IADD3 R79, PT, PT, -R79, RZ, RZ ;  /* 0x000000ff4f4f7210 */ /* 0x008fca0007ffe1ff */
[----:B--2---:R-:W-:Y:S01]  /*0e70*/  IMAD R79, R2, R79, UR4 ;  /* 0x00000004024f7e24 */ /* 0x004fe2000f8e024f */
[----:B------:R-:W-:Y:S06]  /*0e80*/  @!P0 BRA `(.L_x_15) ;  /* 0x0000000000b88947 */ /* 0x000fec0003800000 */
[----:B------:R-:W1:Y:S01]  /*0e90*/  LDC.64 R4, c[0x0][0xb18] ;  /* 0x0002c600ff047b82 */ /* 0x000e620000000a00 */
[----:B------:R-:W-:-:S07]  /*0ea0*/  ISETP.NE.AND P0, PT, R9, 0x1, PT ;  /* 0x000000010900780c */ /* 0x000fce0003f05270 */
[----:B------:R-:W2:Y:S08]  /*0eb0*/  LDC R10, c[0x0][0xb0c] ;  /* 0x0002c300ff0a7b82 */ /* 0x000eb00000000800 */
[----:B------:R-:W3:Y:S08]  /*0ec0*/  LDC R11, c[0x0][0x370] ;  /* 0x0000dc00ff0b7b82 */ /* 0x000ef00000000800 */
[----:B------:R-:W4:Y:S01]  /*0ed0*/  LDC R12, c[0x0][0x374] ;  /* 0x0000dd00ff0c7b82 */ /* 0x000f220000000800 */
[----:B-1----:R-:W-:-:S07]  /*0ee0*/  ISETP.NE.AND P1, PT, R4, 0x1, PT ;  /* 0x000000010400780c */ /* 0x002fce0003f25270 */
[----:B------:R-:W3:Y:S01]  /*0ef0*/  LDC.64 R6, c[0x0][0xb10] ;  /* 0x0002c400ff067b82 */ /* 0x000ee20000000a00 */
[----:B--2---:R-:W-:-:S07]  /*0f00*/  ISETP.NE.AND P2, PT, R10, 0x1, PT ;  /* 0x000000010a00780c */ /* 0x004fce0003f45270 */
[----:B------:R-:W1:Y:S08]  /*0f10*/  LDC R8, c[0x0][0xb20] ;  /* 0x0002c800ff087b82 */ /* 0x000e700000000800 */
[----:B------:R-:W2:Y:S01]  /*0f20*/  LDC.64 R2, c[0x0][0xb28] ;  /* 0x0002ca00ff027b82 */ /* 0x000ea20000000a00 */
[----:B----4-:R-:W-:-:S04]  /*0f30*/  IMAD.HI.U32 R13, R12, R5, RZ ;  /* 0x000000050c0d7227 */ /* 0x010fc800078e00ff */
[----:B------:R-:W-:-:S04]  /*0f40*/  IMAD.HI.U32 R5, R91, R5, RZ ;  /* 0x000000055b057227 */ /* 0x000fc800078e00ff */
[----:B---3--:R-:W-:-:S04]  /*0f50*/  IMAD.HI.U32 R14, R11, R6, RZ ;  /* 0x000000060b0e7227 */ /* 0x008fc800078e00ff */
[----:B------:R-:W-:Y:S01]  /*0f60*/  IMAD.HI.U32 R16, R97, R6, RZ ;  /* 0x0000000661107227 */ /* 0x000fe200078e00ff */
[-C--:B------:R-:W-:Y:S02]  /*0f70*/  @P2 SHF.R.U32.HI R11, RZ, R7.reuse, R14 ;  /* 0x00000007ff0b2219 */ /* 0x080fe4000001160e */
[-C--:B-1----:R-:W-:Y:S02]  /*0f80*/  @P1 SHF.R.U32.HI R12, RZ, R8.reuse, R13 ;  /* 0x00000008ff0c1219 */ /* 0x082fe4000001160d */
[----:B------:R-:W-:Y:S02]  /*0f90*/  SHF.R.U32.HI R8, RZ, R8, R5 ;  /* 0x00000008ff087219 */ /* 0x000fe40000011605 */
[----:B------:R-:W-:Y:S02]  /*0fa0*/  SHF.R.U32.HI R16, RZ, R7, R16 ;  /* 0x00000007ff107219 */ /* 0x000fe40000011610 */
[----:B------:R-:W-:Y:S01]  /*0fb0*/  SEL R5, R91, R8, !P1 ;  /* 0x000000085b057207 */ /* 0x000fe20004800000 */
[----:B--2---:R-:W-:Y:S01]  /*0fc0*/  IMAD.HI.U32 R14, R12, R2, RZ ;  /* 0x000000020c0e7227 */ /* 0x004fe200078e00ff */
[----:B------:R-:W-:-:S03]  /*0fd0*/  SEL R7, R97, R16, !P2 ;  /* 0x0000001061077207 */ /* 0x000fc60005000000 */
[----:B------:R-:W-:Y:S01]  /*0fe0*/  IMAD.HI.U32 R6, R11, R2, RZ ;  /* 0x000000020b067227 */ /* 0x000fe200078e00ff */
[----:B------:R-:W-:-:S04]  /*0ff0*/  @P0 SHF.R.U32.HI R12, RZ, R3, R14 ;  /* 0x00000003ff0c0219 */ /* 0x000fc8000001160e */
[----:B------:R-:W-:Y:S01]  /*1000*/  @P0 SHF.R.U32.HI R11, RZ, R3, R6 ;  /* 0x00000003ff0b0219 */ /* 0x000fe20000011606 */
[----:B------:R-:W-:-:S04]  /*1010*/  IMAD R12, R12, R9, RZ ;  /* 0x000000090c0c7224 */ /* 0x000fc800078e02ff */
[----:B------:R-:W-:Y:S01]  /*1020*/  IMAD R6, R11, R9, RZ ;  /* 0x000000090b067224 */ /* 0x000fe200078e02ff */
[----:B------:R-:W-:-:S04]  /*1030*/  ISETP.GE.AND P1, PT, R5, R12, PT ;  /* 0x0000000c0500720c */ /* 0x000fc80003f26270 */
[----:B------:R-:W-:Y:S01]  /*1040*/  ISETP.GE.OR P1, PT, R7, R6, P1 ;  /* 0x000000060700720c */ /* 0x000fe20000f26670 */
[----:B------:R-:W-:-:S05]  /*1050*/  IMAD.HI.U32 R6, R5, R2, RZ ;  /* 0x0000000205067227 */ /* 0x000fca00078e00ff */
[----:B------:R-:W-:-:S04]  /*1060*/  SHF.R.U32.HI R6, RZ, R3, R6 ;  /* 0x00000003ff067219 */ /* 0x000fc80000011606 */
[----:B------:R-:W-:-:S03]  /*1070*/  SEL R6, R5, R6, !P0 ;  /* 0x0000000605067207 */ /* 0x000fc60004000000 */
[----:B------:R-:W-:Y:S01]  /*1080*/  @!P1 IMAD.HI.U32 R8, R7, R2, RZ ;  /* 0x0000000207089227 */ /* 0x000fe200078e00ff */
[----:B------:R-:W-:-:S04]  /*1090*/  IADD3 R2, PT, PT, -R6, RZ, RZ ;  /* 0x000000ff06027210 */ /* 0x000fc80007ffe1ff */
[----:B------:R-:W-:Y:S01]  /*10a0*/  @!P1 SHF.R.U32.HI R8, RZ, R3, R8 ;  /* 0x00000003ff089219 */ /* 0x000fe20000011608 */
[----:B------:R-:W-:-:S03]  /*10b0*/  IMAD R2, R9, R2, R5 ;  /* 0x0000000209027224 */ /* 0x000fc600078e0205 */
[----:B------:R-:W-:Y:S02]  /*10c0*/  @!P1 SEL R3, R7, R8, !P0 ;  /* 0x0000000807039207 */ /* 0x000fe40004000000 */
[----:B------:R-:W-:-:S03]  /*10d0*/  IADD3 R8, PT, PT, -R5, RZ, RZ ;  /* 0x000000ff05087210 */ /* 0x000fc60007ffe1ff */
[--C-:B------:R-:W-:Y:S02]  /*10e0*/  @!P1 IMAD.IADD R6, R6, 0x1, -R3.reuse ;  /* 0x0000000106069824 */ /* 0x100fe400078e0a03 */
[----:B------:R-:W-:Y:S01]  /*10f0*/  @!P1 IMAD R3, R2, R11, R3 ;  /* 0x0000000b02039224 */ /* 0x000fe200078e0203 */
[----:B------:R-:W-:Y:S01]  /*1100*/  IADD3 R2, PT, PT, -R7, RZ, RZ ;  /* 0x000000ff07027210 */ /* 0x000fe20007ffe1ff */
[----:B------:R-:W-:Y:S02]  /*1110*/  @!P1 IMAD R5, R6, R9, R7 ;  /* 0x0000000906059224 */ /* 0x000fe400078e0207 */
[----:B------:R-:W-:Y:S02]  /*1120*/  IMAD R8, R4, R8, R91 ;  /* 0x0000000804087224 */ /* 0x000fe400078e025b */
[----:B------:R-:W-:Y:S02]  /*1130*/  @!P1 IMAD.MOV.U32 R7, RZ, RZ, R3 ;  /* 0x000000ffff079224 */ /* 0x000fe400078e0003 */
[----:B------:R-:W-:-:S02]  /*1140*/  IMAD R2, R10, R2, R97 ;  /* 0x000000020a027224 */ /* 0x000fc400078e0261 */
[----:B------:R-:W-:Y:S02]  /*1150*/  IMAD R91, R5, R4, R8 ;  /* 0x00000004055b7224 */ /* 0x000fe400078e0208 */
[----:B------:R-:W-:Y:S02]  /*1160*/  IMAD R97, R7, R10, R2 ;  /* 0x0000000a07617224 */ /* 0x000fe400078e0202 */
.L_x_15:
[----:B------:R-:W1:Y:S01]  /*1170*/  LDCU UR4, c[0x0][0xb30] ;  /* 0x00016600ff0477ac */ /* 0x000e620008000800 */
[----:B------:R-:W2:Y:S08]  /*1180*/  S2UR UR37, SR_CgaCtaId ;  /* 0x00000000002579c3 */ /* 0x000eb00000008800 */
[----:B------:R-:W3:Y:S01]  /*1190*/  LDC R40, c[0x0][0xb24] ;  /* 0x0002c900ff287b82 */ /* 0x000ee20000000800 */
[----:B-1----:R-:W-:-:S09]  /*11a0*/  UISETP.NE.AND UP1, UPT, UR4, 0x1, UPT ;  /* 0x000000010400788c */ /* 0x002fd2000bf25270 */
[----:B--2---:R-:W-:Y:S05]  /*11b0*/  BRA.U UP1, `(.L_x_16) ;  /* 0x0000000101407547 */ /* 0x004fea000b800000 */
[----:B------:R-:W1:Y:S08]  /*11c0*/  LDC.64 R4, c[0x0][0xb10] ;  /* 0x0002c400ff047b82 */ /* 0x000e700000000a00 */
[----:B------:R-:W2:Y:S08]  /*11d0*/  LDC.64 R2, c[0x0][0xb18] ;  /* 0x0002c600ff027b82 */ /* 0x000eb00000000a00 */
[----:B------:R-:W4:Y:S08]  /*11e0*/  LDC R6, c[0x0][0xb20] ;  /* 0x0002c800ff067b82 */ /* 0x000f300000000800 */
[----:B------:R-:W3:Y:S01]  /*11f0*/  LDC R8, c[0x0][0xb0c] ;  /* 0x0002c300ff087b82 */ /* 0x000ee20000000800 */
[----:B-1----:R-:W-:-:S05]  /*1200*/  IMAD.HI.U32 R4, R97, R4, RZ ;  /* 0x0000000461047227 */ /* 0x002fca00078e00ff */
[----:B------:R-:W-:Y:S01]  /*1210*/  SHF.R.U32.HI R4, RZ, R5, R4 ;  /* 0x00000005ff047219 */ /* 0x000fe20000011604 */
[----:B--2---:R-:W-:Y:S01]  /*1220*/  IMAD.HI.U32 R3, R91, R3, RZ ;  /* 0x000000035b037227 */ /* 0x004fe200078e00ff */
[----:B------:R-:W-:-:S04]  /*1230*/  ISETP.NE.AND P0, PT, R2, 0x1, PT ;  /* 0x000000010200780c */ /* 0x000fc80003f05270 */
[----:B----4-:R-:W-:-:S04]  /*1240*/  SHF.R.U32.HI R6, RZ, R6, R3 ;  /* 0x00000006ff067219 */ /* 0x010fc80000011603 */
[----:B------:R-:W-:Y:S02]  /*1250*/  SEL R3, R91, R6, !P0 ;  /* 0x000000065b037207 */ /* 0x000fe40004000000 */
[----:B---3--:R-:W-:-:S04]  /*1260*/  ISETP.NE.AND P1, PT, R8, 0x1, PT ;  /* 0x000000010800780c */ /* 0x008fc80003f25270 */
[----:B------:R-:W-:-:S05]  /*1270*/  SEL R4, R97, R4, !P1 ;  /* 0x0000000461047207 */ /* 0x000fca0004800000 */
[----:B------:R-:W-:Y:S02]  /*1280*/  IMAD.IADD R5, R3, 0x1, -R4 ;  /* 0x0000000103057824 */ /* 0x000fe400078e0a04 */
[----:B------:R-:W-:Y:S02]  /*1290*/  IMAD.IADD R3, R4, 0x1, -R3 ;  /* 0x0000000104037824 */ /* 0x000fe400078e0a03 */
[----:B------:R-:W-:Y:S02]  /*12a0*/  IMAD R97, R5, R8, R97 ;  /* 0x0000000805617224 */ /* 0x000fe400078e0261 */
[----:B------:R-:W-:-:S07]  /*12b0*/  IMAD R91, R3, R2, R91 ;  /* 0x00000002035b7224 */ /* 0x000fce00078e025b */
.L_x_16:
[----:B------:R-:W-:Y:S01]  /*12c0*/  BAR.SYNC.DEFER_BLOCKING 0x0 ;  /* 0x0000000000007b1d */ /* 0x000fe20000010000 */
[----:B------:R-:W-:Y:S01]  /*12d0*/  UISETP.NE.AND UP1, UPT, UR8, 0x2, UPT ;  /* 0x000000020800788c */ /* 0x000fe2000bf25270 */
[----:B------:R-:W-:Y:S02]  /*12e0*/  ISETP.NE.OR P5, PT, R0, 0x2, !P5 ;  /* 0x000000020000780c */ /* 0x000fe40006fa5670 */
[----:B------:R-:W-:-:S06]  /*12f0*/  LOP3.LUT R2, R101, 0x1f, RZ, 0xc0, !PT ;  /* 0x0000001f65027812 */ /* 0x000fcc00078ec0ff */
[----:B------:R-:W-:Y:S05]  /*1300*/  BRA.U UP1, `(.L_x_17) ;  /* 0x00000011010c7547 */ /* 0x000fea000b800000 */
[----:B------:R-:W1:Y:S01]  /*1310*/  LDCU UR13, c[0x0][0x38c] ;  /* 0x00007180ff0d77ac */ /* 0x000e620008000800 */
[----:B------:R-:W2:Y:S01]  /*1320*/  LDC R9, c[0x0][0x370] ;  /* 0x0000dc00ff097b82 */ /* 0x000ea20000000800 */
[----:B------:R-:W-:Y:S01]  /*1330*/  PLOP3.LUT P1, PT, PT, PT, UP2, 0x80, 0x8 ;  /* 0x000000000008781c */ /* 0x000fe20003f2f028 */
[----:B------:R-:W-:Y:S01]  /*1340*/  IMAD.MOV.U32 R15, RZ, RZ, 0x1 ;  /* 0x00000001ff0f7424 */ /* 0x000fe200078e00ff */
[----:B------:R-:W-:Y:S01]  /*1350*/  ISETP.EQ.OR P4, PT, R2, RZ, P5 ;  /* 0x000000ff0200720c */ /* 0x000fe20002f82670 */
[----:B------:R-:W-:Y:S01]  /*1360*/  IMAD.MOV.U32 R14, RZ, RZ, RZ ;  /* 0x000000ffff0e7224 */ /* 0x000fe200078e00ff */
[----:B------:R-:W-:Y:S02]  /*1370*/  PLOP3.LUT P1, PT, P1, PT, PT, 0x8, 0x80 ;  /* 0x000000000080781c */ /* 0x000fe40000f2e170 */
[----:B------:R-:W-:Y:S01]  /*1380*/  CS2R R12, SRZ ;  /* 0x00000000000c7805 */ /* 0x000fe2000001ff00 */
[----:B------:R-:W-:Y:S01]  /*1390*/  IMAD.MOV.U32 R10, RZ, RZ, 0x1 ;  /* 0x00000001ff0a7424 */ /* 0x000fe200078e00ff */
[----:B------:R-:W4:Y:S01]  /*13a0*/  LDC R0, c[0x0][0x374] ;  /* 0x0000dd00ff007b82 */ /* 0x000f220000000800 */
[----:B------:R-:W2:Y:S01]  /*13b0*/  LDCU.64 UR22, c[0x0][0x348] ;  /* 0x00006900ff1677ac */ /* 0x000ea20008000a00 */
[----:B------:R-:W-:Y:S01]  /*13c0*/  UMOV UR6, URZ ;  /* 0x000000ff00067c82 */ /* 0x000fe20008000000 */
[----:B-1----:R-:W-:-:S04]  /*13d0*/  UIADD3 UR5, UPT, UPT, UR13, 0x3f, URZ ;  /* 0x0000003f0d057890 */ /* 0x002fc8000fffe0ff */
[----:B------:R-:W-:-:S04]  /*13e0*/  USHF.R.S32.HI UR4, URZ, 0x1f, UR5 ;  /* 0x0000001fff047899 */ /* 0x000fc80008011405 */
[----:B------:R-:W-:-:S04]  /*13f0*/  ULEA.HI UR4, UR4, UR5, URZ, 0x6 ;  /* 0x0000000504047291 */ /* 0x000fc8000f8f30ff */
[----:B------:R-:W-:Y:S02]  /*1400*/  USHF.R.S32.HI UR15, URZ, 0x6, UR4 ;  /* 0x00000006ff0f7899 */ /* 0x000fe40008011404 */
[----:B------:R-:W-:Y:S02]  /*1410*/  UIADD3 UR4, UPT, UPT, UR13, -0x1, URZ ;  /* 0xffffffff0d047890 */ /* 0x000fe4000fffe0ff */
[----:B------:R-:W-:Y:S02]  /*1420*/  UISETP.LT.U32.AND UP0, UPT, UR15, 0x2, UPT ;  /* 0x000000020f00788c */ /* 0x000fe4000bf01070 */
[----:B------:R-:W-:Y:S02]  /*1430*/  UISETP.GE.U32.AND UP1, UPT, UR4, -0x7f, UPT ;  /* 0xffffff810400788c */ /* 0x000fe4000bf26070 */
[----:B------:R-:W-:Y:S02]  /*1440*/  USEL UR14, UR15, 0x2, UP0 ;  /* 0x000000020f0e7887 */ /* 0x000fe40008000000 */
[----:B------:R-:W-:-:S02]  /*1450*/  UIADD3 UR13, UPT, UPT, UR13, 0x7e, URZ ;  /* 0x0000007e0d0d7890 */ /* 0x000fc4000fffe0ff */
[----:B------:R-:W-:Y:S02]  /*1460*/  UIADD3 UR5, UPT, UPT, UR14, -0x1, URZ ;  /* 0xffffffff0e057890 */ /* 0x000fe4000fffe0ff */
[----:B------:R-:W-:-:S03]  /*1470*/  UIADD3 UR7, UPT, UPT, UR15, -UR14, URZ ;  /* 0x8000000e0f077290 */ /* 0x000fc6000fffe0ff */
[----:B------:R-:W-:-:S04]  /*1480*/  @UP1 UIADD3 UR5, UPT, UPT, UR14, URZ, URZ ;  /* 0x000000ff0e051290 */ /* 0x000fc8000fffe0ff */
[----:B--2---:R-:W-:-:S12]  /*1490*/  UIADD3 UR5, UPT, UPT, UR5, 0x1, URZ ;  /* 0x0000000105057890 */ /* 0x004fd8000fffe0ff */
.L_x_35:
[----:B------:R-:W-:Y:S01]  /*14a0*/  UISETP.NE.AND UP0, UPT, UR37, URZ, UPT ;  /* 0x000000ff2500728c */ /* 0x000fe2000bf05270 */
[----:B------:R-:W1:Y:S08]  /*14b0*/  S2UR UR37, SR_CgaCtaId ;  /* 0x00000000002579c3 */ /* 0x000e700000008800 */
[----:B------:R-:W-:Y:S05]  /*14c0*/  BRA.U UP0, `(.L_x_18) ;  /* 0x0000000100347547 */ /* 0x000fea000b800000 */
[----:B------:R-:W2:Y:S01]  /*14d0*/  S2R R2, SR_CgaCtaId ;  /* 0x0000000000027919 */ /* 0x000ea20000008800 */
[----:B------:R-:W-:-:S04]  /*14e0*/  MOV R3, 0x400 ;  /* 0x0000040000037802 */ /* 0x000fc80000000f00 */
[----:B--2---:R-:W-:Y:S02]  /*14f0*/  LEA R3, R2, R3, 0x18 ;  /* 0x0000000302037211 */ /* 0x004fe400078ec0ff */
[----:B------:R-:W-:-:S03]  /*1500*/  SHF.L.U32 R2, R10, 0x1f, RZ ;  /* 0x0000001f0a027819 */ /* 0x000fc600000006ff */
[----:B------:R-:W-:-:S04]  /*1510*/  IMAD R3, R12, 0x8, R3 ;  /* 0x000000080c037824 */ /* 0x000fc800078e0203 */
[----:B------:R-:W2:Y:S02]  /*1520*/  SYNCS.PHASECHK.TRANS64.TRYWAIT P0, [R3+URZ+0xb0], R2 ;  /* 0x0000b002030075a7 */ /* 0x000ea400080011ff */
[----:B--2---:R-:W-:Y:S05]  /*1530*/  @!P0 BRA `(.L_x_19) ;  /* 0x0000004800788947 */ /* 0x004fea0003800000 */
.L_x_93:
[----:B------:R-:W-:Y:S01]  /*1540*/  VIADD R12, R12, 0x1 ;  /* 0x000000010c0c7836 */ /* 0x000fe20000000000 */
[----:B------:R2:W-:Y:S04]  /*1550*/  SYNCS.ARRIVE.TRANS64.A1T0 RZ, [R3+URZ+0xa0], RZ ;  /* 0x0000a0ff03ff79a7 */ /* 0x0005e800081000ff */
[----:B------:R-:W-:-:S04]  /*1560*/  ISETP.NE.AND P0, PT, R12, 0x2, PT ;  /* 0x000000020c00780c */ /* 0x000fc80003f05270 */
[----:B------:R-:W-:Y:S02]  /*1570*/  SEL R12, R12, RZ, P0 ;  /* 0x000000ff0c0c7207 */ /* 0x000fe40000000000 */
[----:B--2---:R-:W-:-:S04]  /*1580*/  SEL R3, RZ, 0x1, P0 ;  /* 0x00000001ff037807 */ /* 0x004fc80000000000 */
[----:B------:R-:W-:-:S07]  /*1590*/  LOP3.LUT R10, R10, R3, RZ, 0x3c, !PT ;  /* 0x000000030a0a7212 */ /* 0x000fce00078e3cff */
.L_x_18:
[----:B------:R-:W-:Y:S01]  /*15a0*/  UMOV UR4, 0x400 ;  /* 0x0000040000047882 */ /* 0x000fe20000000000 */
[----:B------:R-:W-:Y:S01]  /*15b0*/  SHF.L.U32 R2, R15, 0x1f, RZ ;  /* 0x0000001f0f027819 */ /* 0x000fe200000006ff */
[----:B-1----:R-:W-:Y:S01]  /*15c0*/  ULEA UR4, UR37, UR4, 0x18 ;  /* 0x0000000425047291 */ /* 0x002fe2000f8ec0ff */
[----:B------:R-:W-:Y:S01]  /*15d0*/  R2UR UR35, R97 ;  /* 0x00000000612372ca */ /* 0x000fe200000e0000 */
[----:B------:R-:W-:Y:S01]  /*15e0*/  UISETP.GE.U32.AND UP0, UPT, UR13, 0x7f, UPT ;  /* 0x0000007f0d00788c */ /* 0x000fe2000bf06070 */
[----:B------:R-:W-:Y:S01]  /*15f0*/  R2UR UR11, R91 ;  /* 0x000000005b0b72ca */ /* 0x000fe200000e0000 */
[----:B------:R-:W-:Y:S01]  /*1600*/  ULEA UR8, UR6, UR4, 0x3 ;  /* 0x0000000406087291 */ /* 0x000fe2000f8e18ff */
[----:B------:R-:W-:-:S08]  /*1610*/  UMOV UR24, URZ ;  /* 0x000000ff00187c82 */ /* 0x000fd00008000000 */
[----:B------:R1:W2:Y:S01]  /*1620*/  SYNCS.PHASECHK.TRANS64.TRYWAIT P0, [UR8+0x10], R2 ;  /* 0x00001002ff0075a7 */ /* 0x0002a20008001108 */
[----:B------:R-:W-:Y:S02]  /*1630*/  USHF.L.U32 UR35, UR35, 0x6, URZ ;  /* 0x0000000623237899 */ /* 0x000fe400080006ff */
[----:B------:R-:W-:Y:S01]  /*1640*/  USHF.L.U32 UR11, UR11, 0x6, URZ ;  /* 0x000000060b0b7899 */ /* 0x000fe200080006ff */
[----:B------:R-:W-:Y:S11]  /*1650*/  BRA.U !UP0, `(.L_x_20) ;  /* 0x0000000108a47547 */ /* 0x000ff6000b800000 */
[----:B------:R-:W-:Y:S01]  /*1660*/  UMOV UR16, URZ ;  /* 0x000000ff00107c82 */ /* 0x000fe20008000000 */
[----:B------:R-:W-:-:S05]  /*1670*/  UMOV UR17, UR6 ;  /* 0x0000000600117c82 */ /* 0x000fca0008000000 */
.L_x_25:
[----:B-1----:R-:W-:Y:S01]  /*1680*/  ULEA UR33, UR17, UR4, 0x3 ;  /* 0x0000000411217291 */ /* 0x002fe2000f8e18ff */
[----:B--2---:R-:W-:Y:S01]  /*1690*/  @!P5 MOV R3, 0x2000 ;  /* 0x000020000003d802 */ /* 0x004fe20000000f00 */
[----:B--2---:R-:W-:Y:S10]  /*16a0*/  @P0 BRA `(.L_x_21) ;  /* 0x00000000000c0947 */ /* 0x004ff40003800000 */
[----:B------:R-:W-:-:S04]  /*16b0*/  SHF.L.U32 R5, R15, 0x1f, RZ ;  /* 0x0000001f0f057819 */ /* 0x000fc800000006ff */
[----:B------:R-:W2:Y:S02]  /*16c0*/  SYNCS.PHASECHK.TRANS64.TRYWAIT P0, [UR33+0x10], R5 ;  /* 0x00001005ff0075a7 */ /* 0x000ea40008001121 */
[----:B--2---:R-:W-:Y:S05]  /*16d0*/  @!P0 BRA `(.L_x_22) ;  /* 0x0000004800248947 */ /* 0x004fea0003800000 */
.L_x_21:
[----:B------:R2:W-:Y:S01]  /*16e0*/  @!P5 SYNCS.ARRIVE.TRANS64 RZ, [UR33], R3 ;  /* 0x00000003ffffd9a7 */ /* 0x0005e20008000021 */
[----:B------:R-:W-:Y:S04]  /*16f0*/  BSSY.RECONVERGENT B0, `(.L_x_23) ;  /* 0x0000003000007945 */ /* 0x000fe80003800200 */
[----:B------:R-:W-:Y:S05]  /*1700*/  @P4 BRA `(.L_x_24) ;  /* 0x0000000000044947 */ /* 0x000fea0003800000 */
[----:B------:R-:W-:Y:S05]  /*1710*/  BPT.TRAP 0x1 ;  /* 0x000000040000795c */ /* 0x000fea0000300000 */
.L_x_24:
[----:B------:R-:W-:Y:S05]  /*1720*/  BSYNC.RECONVERGENT B0 ;  /* 0x0000000000007941 */ /* 0x000fea0003800200 */
.L_x_23:
[----:B------:R-:W-:Y:S02]  /*1730*/  UIADD3 UR6, UPT, UPT, UR17, 0x1, URZ ;  /* 0x0000000111067890 */ /* 0x000fe4000fffe0ff */
[----:B------:R-:W-:Y:S02]  /*1740*/  UIADD3 UR26, UP1, UPT, UR22, 0x80, URZ ;  /* 0x00000080161a7890 */ /* 0x000fe4000ff3e0ff */
[----:B------:R-:W-:Y:S02]  /*1750*/  UISETP.NE.AND UP0, UPT, UR6, 0x2, UPT ;  /* 0x000000020600788c */ /* 0x000fe4000bf05270 */
[----:B------:R-:W-:Y:S02]  /*1760*/  USHF.L.U32 UR34, UR16, 0x6, URZ ;  /* 0x0000000610227899 */ /* 0x000fe400080006ff */
[----:B------:R-:W-:Y:S02]  /*1770*/  USEL UR9, URZ, 0x1, UP0 ;  /* 0x00000001ff097887 */ /* 0x000fe40008000000 */
[----:B------:R-:W-:-:S02]  /*1780*/  USEL UR6, UR6, URZ, UP0 ;  /* 0x000000ff06067287 */ /* 0x000fc40008000000 */
[----:B------:R-:W-:Y:S02]  /*1790*/  UIADD3 UR20, UP0, UPT, UR22, 0x180, URZ ;  /* 0x0000018016147890 */ /* 0x000fe4000ff1e0ff */
[----:B------:R-:W-:Y:S01]  /*17a0*/  ULEA UR8, UR6, UR4, 0x3 ;  /* 0x0000000406087291 */ /* 0x000fe2000f8e18ff */
[----:B------:R-:W-:Y:S01]  /*17b0*/  LOP3.LUT R15, R15, UR9, RZ, 0x3c, !PT ;  /* 0x000000090f0f7c12 */ /* 0x000fe2000f8e3cff */
[----:B------:R-:W-:Y:S02]  /*17c0*/  UIADD3.X UR27, UPT, UPT, URZ, UR23, URZ, UP1, !UPT ;  /* 0x00000017ff1b7290 */ /* 0x000fe40008ffe4ff */
[----:B------:R-:W-:Y:S01]  /*17d0*/  UIADD3.X UR21, UPT, UPT, URZ, UR23, URZ, UP0, !UPT ;  /* 0x00000017ff157290 */ /* 0x000fe200087fe4ff */
[----:B-1----:R-:W-:Y:S01]  /*17e0*/  SHF.L.U32 R2, R15, 0x1f, RZ ;  /* 0x0000001f0f027819 */ /* 0x002fe200000006ff */
[----:B------:R-:W-:Y:S01]  /*17f0*/  UMOV UR18, 0x0 ;  /* 0x0000000000127882 */ /* 0x000fe20000000000 */
[----:B------:R-:W-:Y:S01]  /*1800*/  UMOV UR19, 0x10000000 ;  /* 0x1000000000137882 */ /* 0x000fe20000000000 */
[----:B------:R-:W-:Y:S01]  /*1810*/  UMOV UR12, UR36 ;  /* 0x00000024000c7c82 */ /* 0x000fe20008000000 */
[----:B------:R1:W1:Y:S01]  /*1820*/  SYNCS.PHASECHK.TRANS64.TRYWAIT P0, [UR8+0x10], R2 ;  /* 0x00001002ff0075a7 */ /* 0x0002620008001108 */
[----:B------:R-:W-:Y:S01]  /*1830*/  ULEA UR8, UR17, UR4, 0xc ;  /* 0x0000000411087291 */ /* 0x000fe2000f8e60ff */
[----:B------:R-:W-:Y:S01]  /*1840*/  UMOV UR9, UR33 ;  /* 0x0000002100097c82 */ /* 0x000fe20008000000 */
[----:B------:R-:W-:-:S02]  /*1850*/  UMOV UR10, UR34 ;  /* 0x00000022000a7c82 */ /* 0x000fc40008000000 */
[----:B------:R-:W-:Y:S02]  /*1860*/  UIADD3 UR32, UPT, UPT, UR8, 0x2400, URZ ;  /* 0x0000240008207890 */ /* 0x000fe4000fffe0ff */
[----:B------:R-:W-:Y:S02]  /*1870*/  UIADD3 UR8, UPT, UPT, UR8, 0x4400, URZ ;  /* 0x0000440008087890 */ /* 0x000fe4000fffe0ff */
[----:B------:R-:W-:Y:S01]  /*1880*/  UIADD3 UR16, UPT, UPT, UR16, 0x1, URZ ;  /* 0x0000000110107890 */ /* 0x000fe2000fffe0ff */
[----:B------:R-:W-:Y:S01]  /*1890*/  UMOV UR24, UR5 ;  /* 0x0000000500187c82 */ /* 0x000fe20008000000 */
[----:B------:R-:W-:Y:S02]  /*18a0*/  UMOV UR17, UR6 ;  /* 0x0000000600117c82 */ /* 0x000fe40008000000 */
[----:B------:R-:W-:Y:S01]  /*18b0*/  UISETP.NE.AND UP0, UPT, UR16, UR5, UPT ;  /* 0x000000051000728c */ /* 0x000fe2000bf05270 */
[----:B------:R1:W-:Y:S02]  /*18c0*/  UTMALDG.3D [UR32], [UR26], desc[UR18] ;  /* 0x000012201a0075b4 */ /* 0x0003e40008011000 */
[----:B------:R1:W-:Y:S06]  /*18d0*/  UTMALDG.3D [UR8], [UR20], desc[UR18] ;  /* 0x00001208140075b4 */ /* 0x0003ec0008011000 */
[----:B------:R-:W-:Y:S05]  /*18e0*/  BRA.U UP0, `(.L_x_25) ;  /* 0xfffffffd00647547 */ /* 0x000fea000b83ffff */
.L_x_20:
[----:B-1----:R-:W-:Y:S01]  /*18f0*/  ULEA UR8, UR6, UR4, 0x3 ;  /* 0x0000000406087291 */ /* 0x002fe2000f8e18ff */
[----:B------:R-:W-:Y:S01]  /*1900*/  SHF.L.U32 R2, R15, 0x1f, RZ ;  /* 0x0000001f0f027819 */ /* 0x000fe200000006ff */
[----:B------:R-:W-:Y:S01]  /*1910*/  @!P1 SYNCS.ARRIVE.TRANS64.A1T0 RZ, [UR4+0x38], RZ ;  /* 0x000038ffffff99a7 */ /* 0x000fe20008100004 */
[----:B------:R-:W-:-:S06]  /*1920*/  UISETP.GT.AND UP0, UPT, UR15, UR14, UPT ;  /* 0x0000000e0f00728c */ /* 0x000fcc000bf04270 */
[----:B--2---:R1:W2:Y:S03]  /*1930*/  SYNCS.PHASECHK.TRANS64.TRYWAIT P0, [UR8+0x10], R2 ;  /* 0x00001002ff0075a7 */ /* 0x0042a60008001108 */
[----:B------:R-:W-:Y:S05]  /*1940*/  BRA.U !UP0, `(.L_x_26) ;  /* 0x0000000108a87547 */ /* 0x000fea000b800000 */
[----:B------:R-:W-:Y:S01]  /*1950*/  UIADD3 UR21, UPT, UPT, UR7, UR24, URZ ;  /* 0x0000001807157290 */ /* 0x000fe2000fffe0ff */
[----:B------:R-:W-:-:S11]  /*1960*/  UMOV UR25, UR6 ;  /* 0x0000000600197c82 */ /* 0x000fd60008000000 */
.L_x_31:
[----:B-1----:R-:W-:Y:S01]  /*1970*/  ULEA UR17, UR25, UR4, 0x3 ;  /* 0x0000000419117291 */ /* 0x002fe2000f8e18ff */
[----:B--2---:R-:W-:Y:S01]  /*1980*/  @!P5 MOV R3, 0x2000 ;  /* 0x000020000003d802 */ /* 0x004fe20000000f00 */
[----:B--2---:R-:W-:Y:S10]  /*1990*/  @P0 BRA `(.L_x_27) ;  /* 0x00000000000c0947 */ /* 0x004ff40003800000 */
[----:B------:R-:W-:-:S04]  /*19a0*/  SHF.L.U32 R5, R15, 0x1f, RZ ;  /* 0x0000001f0f057819 */ /* 0x000fc800000006ff */
[----:B------:R-:W2:Y:S02]  /*19b0*/  SYNCS.PHASECHK.TRANS64.TRYWAIT P0, [UR17+0x10], R5 ;  /* 0x00001005ff0075a7 */ /* 0x000ea40008001111 */
[----:B--2---:R-:W-:Y:S05]  /*19c0*/  @!P0 BRA `(.L_x_28) ;  /* 0x0000004400808947 */ /* 0x004fea0003800000 */
.L_x_27:
[----:B------:R2:W-:Y:S01]  /*19d0*/  @!P5 SYNCS.ARRIVE.TRANS64 RZ, [UR17], R3 ;  /* 0x00000003ffffd9a7 */ /* 0x0005e20008000011 */
[----:B------:R-:W-:Y:S04]  /*19e0*/  BSSY.RECONVERGENT B0, `(.L_x_29) ;  /* 0x0000003000007945 */ /* 0x000fe80003800200 */
[----:B------:R-:W-:Y:S05]  /*19f0*/  @P4 BRA `(.L_x_30) ;  /* 0x0000000000044947 */ /* 0x000fea0003800000 */
[----:B------:R-:W-:Y:S05]  /*1a00*/  BPT.TRAP 0x1 ;  /* 0x000000040000795c */ /* 0x000fea0000300000 */
.L_x_30:
[----:B------:R-:W-:Y:S05]  /*1a10*/  BSYNC.RECONVERGENT B0 ;  /* 0x0000000000007941 */ /* 0x000fea0003800200 */
.L_x_29:
        /* <DEDUP_REMOVED lines=20> */
[----:B------:R-:W-:Y:S01]  /*1b60*/  UIADD3 UR8, UPT, UPT, UR8, 0x4400, URZ ;  /* 0x0000440008087890 */ /* 0x000fe2000fffe0ff */
[----:B------:R-:W-:Y:S01]  /*1b70*/  UMOV UR9, UR17 ;  /* 0x0000001100097c82 */ /* 0x000fe20008000000 */
[----:B------:R-:W-:Y:S01]  /*1b80*/  UMOV UR10, UR18 ;  /* 0x00000012000a7c82 */ /* 0x000fe20008000000 */
[----:B------:R-:W-:Y:S01]  /*1b90*/  UIADD3 UR24, UPT, UPT, UR24, 0x1, URZ ;  /* 0x0000000118187890 */ /* 0x000fe2000fffe0ff */
[----:B------:R-:W-:-:S03]  /*1ba0*/  UMOV UR25, UR6 ;  /* 0x0000000600197c82 */ /* 0x000fc60008000000 */
[----:B------:R1:W-:Y:S01]  /*1bb0*/  UTMALDG.3D [UR16], [UR30], desc[UR26] ;  /* 0x00001a101e0075b4 */ /* 0x0003e20008011000 */
[----:B------:R-:W-:Y:S01]  /*1bc0*/  UISETP.NE.AND UP0, UPT, UR24, UR21, UPT ;  /* 0x000000151800728c */ /* 0x000fe2000bf05270 */
[----:B------:R1:W-:Y:S08]  /*1bd0*/  UTMALDG.3D [UR8], [UR28], desc[UR26] ;  /* 0x00001a081c0075b4 */ /* 0x0003f00008011000 */
[----:B------:R-:W-:Y:S05]  /*1be0*/  BRA.U UP0, `(.L_x_31) ;  /* 0xfffffffd00607547 */ /* 0x000fea000b83ffff */
.L_x_26:
[C---:B-1----:R-:W-:Y:S01]  /*1bf0*/  LEA R2, R14.reuse, UR4, 0x3 ;  /* 0x000000040e027c11 */ /* 0x042fe2000f8e18ff */
[----:B------:R-:W-:Y:S01]  /*1c00*/  NOP ;  /* 0x0000000000007918 */ /* 0x000fe20000000000 */
[----:B--2---:R-:W-:Y:S02]  /*1c10*/  SHF.L.U32 R3, R13, 0x1f, RZ ;  /* 0x0000001f0d037819 */ /* 0x004fe400000006ff */
[----:B------:R-:W-:Y:S02]  /*1c20*/  LEA R4, R14, UR4, 0x4 ;  /* 0x000000040e047c11 */ /* 0x000fe4000f8e20ff */
[----:B------:R-:W1:Y:S02]  /*1c30*/  SYNCS.PHASECHK.TRANS64.TRYWAIT P0, [R2+URZ+0x40], R3 ;  /* 0x00004003020075a7 */ /* 0x000e6400080011ff */
[----:B-1----:R-:W-:Y:S05]  /*1c40*/  @!P0 BRA `(.L_x_32) ;  /* 0x0000004000f88947 */ /* 0x002fea0003800000 */
.L_x_96:
[----:B------:R-:W2:Y:S01]  /*1c50*/  LDS.128 R4, [R4+0xd0] ;  /* 0x0000d00004047984 */ /* 0x000ea20000000c00 */
[----:B---3--:R-:W-:Y:S01]  /*1c60*/  ISETP.GE.AND P0, PT, R40, 0x1, PT ;  /* 0x000000012800780c */ /* 0x008fe20003f06270 */
[----:B-1----:R-:W-:Y:S01]  /*1c70*/  VIADD R2, R2, 0x50 ;  /* 0x0000005002027836 */ /* 0x002fe20000000000 */
[----:B------:R-:W-:Y:S01]  /*1c80*/  @!PT LDS RZ, [RZ] ;  /* 0x00000000fffff984 */ /* 0x000fe20000000800 */
[----:B------:R-:W-:Y:S01]  /*1c90*/  @!PT LDS RZ, [RZ] ;  /* 0x00000000fffff984 */ /* 0x000fe20000000800 */
[----:B------:R-:W-:Y:S01]  /*1ca0*/  @!PT LDS RZ, [RZ] ;  /* 0x00000000fffff984 */ /* 0x000fe20000000800 */
[----:B------:R-:W-:Y:S01]  /*1cb0*/  @!PT LDS RZ, [RZ] ;  /* 0x00000000fffff984 */ /* 0x000fe20000000800 */
[----:B------:R1:W-:Y:S06]  /*1cc0*/  MEMBAR.ALL.CTA ;  /* 0x0000000000007992 */ /* 0x0003ec0000008000 */
[----:B-1----:R-:W1:Y:S01]  /*1cd0*/  FENCE.VIEW.ASYNC.S ;  /* 0x00000000000073c6 */ /* 0x002e620000000000 */
[----:B------:R-:W-:-:S04]  /*1ce0*/  PRMT R2, RZ, 0x654, R2 ;  /* 0x00000654ff027816 */ /* 0x000fc80000000002 */
[----:B-1----:R1:W-:Y:S01]  /*1cf0*/  SYNCS.ARRIVE.TRANS64.RED.A1T0 RZ, [R2+URZ], RZ ;  /* 0x000000ff02ff79a7 */ /* 0x0023e200081004ff */
[----:B--2---:R-:W-:-:S13]  /*1d00*/  LOP3.LUT P2, RZ, R6, 0x1, RZ, 0xc0, !PT ;  /* 0x0000000106ff7812 */ /* 0x004fda000784c0ff */
[----:B------:R-:W-:Y:S01]  /*1d10*/  @P2 SHF.R.U32.HI R3, RZ, 0x10, R5 ;  /* 0x00000010ff032819 */ /* 0x000fe20000011605 */
[----:B------:R-:W-:Y:S01]  /*1d20*/  VOTEU.ANY UP0, P2 ;  /* 0x0000000000ff7886 */ /* 0x000fe20001000100 */
[----:B------:R-:W-:Y:S02]  /*1d30*/  @P2 MOV R11, R4 ;  /* 0x00000004000b2202 */ /* 0x000fe40000000f00 */
[----:B------:R-:W-:Y:S02]  /*1d40*/  @P2 R2UR.BROADCAST UR8, R3 ;  /* 0x00000000030822ca */ /* 0x000fe400008e0000 */
[----:B------:R-:W-:-:S11]  /*1d50*/  @P2 LOP3.LUT R8, R5, 0xffff, RZ, 0xc0, !PT ;  /* 0x0000ffff05082812 */ /* 0x000fd600078ec0ff */
[----:B------:R-:W-:Y:S01]  /*1d60*/  @UP0 UMOV UR36, UR8 ;  /* 0x0000000800240c82 */ /* 0x000fe20008000000 */
[----:B-1----:R-:W-:Y:S05]  /*1d70*/  @!P0 BRA `(.L_x_33) ;  /* 0x0000000000b88947 */ /* 0x002fea0003800000 */
[----:B------:R-:W4:Y:S01]  /*1d80*/  LDC.64 R4, c[0x0][0xb18] ;  /* 0x0002c600ff047b82 */ /* 0x000f220000000a00 */
[----:B------:R-:W-:-:S07]  /*1d90*/  ISETP.NE.AND P3, PT, R40, 0x1, PT ;  /* 0x000000012800780c */ /* 0x000fce0003f65270 */
[----:B------:R-:W1:Y:S08]  /*1da0*/  LDC.64 R6, c[0x0][0xb10] ;  /* 0x0002c400ff067b82 */ /* 0x000e700000000a00 */
[----:B------:R-:W2:Y:S08]  /*1db0*/  LDC R16, c[0x0][0xb20] ;  /* 0x0002c800ff107b82 */ /* 0x000eb00000000800 */
[----:B------:R-:W3:Y:S01]  /*1dc0*/  LDC R18, c[0x0][0xb0c] ;  /* 0x0002c300ff127b82 */ /* 0x000ee20000000800 */
[----:B----4-:R-:W-:Y:S01]  /*1dd0*/  IMAD.HI.U32 R17, R0, R5, RZ ;  /* 0x0000000500117227 */ /* 0x010fe200078e00ff */
[----:B------:R-:W-:-:S03]  /*1de0*/  ISETP.NE.AND P0, PT, R4, 0x1, PT ;  /* 0x000000010400780c */ /* 0x000fc60003f05270 */
[----:B------:R-:W-:-:S03]  /*1df0*/  IMAD.HI.U32 R5, R8, R5, RZ ;  /* 0x0000000508057227 */ /* 0x000fc600078e00ff */
[----:B------:R-:W4:Y:S01]  /*1e00*/  LDC.64 R2, c[0x0][0xb28] ;  /* 0x0002ca00ff027b82 */ /* 0x000f220000000a00 */
[----:B-1----:R-:W-:-:S04]  /*1e10*/  IMAD.HI.U32 R20, R9, R6, RZ ;  /* 0x0000000609147227 */ /* 0x002fc800078e00ff */
[----:B------:R-:W-:Y:S01]  /*1e20*/  IMAD.HI.U32 R22, R11, R6, RZ ;  /* 0x000000060b167227 */ /* 0x000fe200078e00ff */
[----:B------:R-:W-:Y:S02]  /*1e30*/  SHF.R.U32.HI R20, RZ, R7, R20 ;  /* 0x00000007ff147219 */ /* 0x000fe40000011614 */
[-C--:B--2---:R-:W-:Y:S02]  /*1e40*/  SHF.R.U32.HI R17, RZ, R16.reuse, R17 ;  /* 0x00000010ff117219 */ /* 0x084fe40000011611 */
[----:B------:R-:W-:Y:S02]  /*1e50*/  SHF.R.U32.HI R5, RZ, R16, R5 ;  /* 0x00000010ff057219 */ /* 0x000fe40000011605 */
[----:B------:R-:W-:Y:S02]  /*1e60*/  SEL R17, R0, R17, !P0 ;  /* 0x0000001100117207 */ /* 0x000fe40004000000 */
[----:B------:R-:W-:Y:S02]  /*1e70*/  SHF.R.U32.HI R22, RZ, R7, R22 ;  /* 0x00000007ff167219 */ /* 0x000fe40000011616 */
[----:B---3--:R-:W-:-:S02]  /*1e80*/  ISETP.NE.AND P1, PT, R18, 0x1, PT ;  /* 0x000000011200780c */ /* 0x008fc40003f25270 */
[----:B------:R-:W-:Y:S02]  /*1e90*/  SEL R5, R8, R5, !P0 ;  /* 0x0000000508057207 */ /* 0x000fe40004000000 */
[----:B------:R-:W-:Y:S02]  /*1ea0*/  SEL R19, R9, R20, !P1 ;  /* 0x0000001409137207 */ /* 0x000fe40004800000 */
[----:B------:R-:W-:Y:S01]  /*1eb0*/  SEL R7, R11, R22, !P1 ;  /* 0x000000160b077207 */ /* 0x000fe20004800000 */
[----:B----4-:R-:W-:-:S04]  /*1ec0*/  IMAD.HI.U32 R20, R17, R2, RZ ;  /* 0x0000000211147227 */ /* 0x010fc800078e00ff */
[----:B------:R-:W-:Y:S01]  /*1ed0*/  IMAD.HI.U32 R6, R19, R2, RZ ;  /* 0x0000000213067227 */ /* 0x000fe200078e00ff */
[----:B------:R-:W-:-:S04]  /*1ee0*/  @P3 SHF.R.U32.HI R17, RZ, R3, R20 ;  /* 0x00000003ff113219 */ /* 0x000fc80000011614 */
[----:B------:R-:W-:Y:S01]  /*1ef0*/  @P3 SHF.R.U32.HI R19, RZ, R3, R6 ;  /* 0x00000003ff133219 */ /* 0x000fe20000011606 */
[----:B------:R-:W-:-:S04]  /*1f00*/  IMAD R17, R40, R17, RZ ;  /* 0x0000001128117224 */ /* 0x000fc800078e02ff */
[----:B------:R-:W-:Y:S01]  /*1f10*/  IMAD R6, R40, R19, RZ ;  /* 0x0000001328067224 */ /* 0x000fe200078e02ff */
[C---:B------:R-:W-:Y:S02]  /*1f20*/  ISETP.GE.AND P0, PT, R5.reuse, R17, PT ;  /* 0x000000110500720c */ /* 0x040fe40003f06270 */
[----:B------:R-:W-:Y:S02]  /*1f30*/  IADD3 R17, PT, PT, -R5, RZ, RZ ;  /* 0x000000ff05117210 */ /* 0x000fe40007ffe1ff */
[----:B------:R-:W-:Y:S01]  /*1f40*/  ISETP.GE.OR P0, PT, R7, R6, P0 ;  /* 0x000000060700720c */ /* 0x000fe20000706670 */
[----:B------:R-:W-:-:S04]  /*1f50*/  IMAD.HI.U32 R6, R5, R2, RZ ;  /* 0x0000000205067227 */ /* 0x000fc800078e00ff */
[----:B------:R-:W-:Y:S01]  /*1f60*/  IMAD R8, R4, R17, R8 ;  /* 0x0000001104087224 */ /* 0x000fe200078e0208 */
[----:B------:R-:W-:-:S04]  /*1f70*/  SHF.R.U32.HI R6, RZ, R3, R6 ;  /* 0x00000003ff067219 */ /* 0x000fc80000011606 */
[----:B------:R-:W-:-:S03]  /*1f80*/  SEL R6, R5, R6, !P3 ;  /* 0x0000000605067207 */ /* 0x000fc60005800000 */
[----:B------:R-:W-:-:S04]  /*1f90*/  @!P0 IMAD.HI.U32 R16, R7, R2, RZ ;  /* 0x0000000207108227 */ /* 0x000fc800078e00ff */
[----:B------:R-:W-:Y:S01]  /*1fa0*/  IMAD.MOV R2, RZ, RZ, -R6 ;  /* 0x000000ffff027224 */ /* 0x000fe200078e0a06 */
[----:B------:R-:W-:-:S03]  /*1fb0*/  @!P0 SHF.R.U32.HI R16, RZ, R3, R16 ;  /* 0x00000003ff108219 */ /* 0x000fc60000011610 */
[----:B------:R-:W-:Y:S01]  /*1fc0*/  IMAD R2, R40, R2, R5 ;  /* 0x0000000228027224 */ /* 0x000fe200078e0205 */
[----:B------:R-:W-:-:S05]  /*1fd0*/  @!P0 SEL R3, R7, R16, !P3 ;  /* 0x0000001007038207 */ /* 0x000fca0005800000 */
[--C-:B------:R-:W-:Y:S02]  /*1fe0*/  @!P0 IMAD.IADD R6, R6, 0x1, -R3.reuse ;  /* 0x0000000106068824 */ /* 0x100fe400078e0a03 */
[----:B------:R-:W-:Y:S01]  /*1ff0*/  @!P0 IMAD R3, R2, R19, R3 ;  /* 0x0000001302038224 */ /* 0x000fe200078e0203 */
[----:B------:R-:W-:Y:S01]  /*2000*/  IADD3 R2, PT, PT, -R7, RZ, RZ ;  /* 0x000000ff07027210 */ /* 0x000fe20007ffe1ff */
[----:B------:R-:W-:Y:S02]  /*2010*/  @!P0 IMAD R5, R40, R6, R7 ;  /* 0x0000000628058224 */ /* 0x000fe400078e0207 */
[----:B------:R-:W-:Y:S02]  /*2020*/  @!P0 IMAD.MOV.U32 R7, RZ, RZ, R3 ;  /* 0x000000ffff078224 */ /* 0x000fe400078e0003 */
[----:B------:R-:W-:Y:S02]  /*2030*/  IMAD R2, R18, R2, R11 ;  /* 0x0000000212027224 */ /* 0x000fe400078e020b */
[----:B------:R-:W-:-:S02]  /*2040*/  IMAD R8, R5, R4, R8 ;  /* 0x0000000405087224 */ /* 0x000fc400078e0208 */
[----:B------:R-:W-:Y:S02]  /*2050*/  IMAD R11, R7, R18, R2 ;  /* 0x00000012070b7224 */ /* 0x000fe400078e0202 */
.L_x_33:
[----:B------:R-:W1:Y:S02]  /*2060*/  LDCU UR8, c[0x0][0xb30] ;  /* 0x00016600ff0877ac */ /* 0x000e640008000800 */
[----:B-1----:R-:W-:-:S09]  /*2070*/  UISETP.NE.AND UP0, UPT, UR8, 0x1, UPT ;  /* 0x000000010800788c */ /* 0x002fd2000bf05270 */
[----:B------:R-:W-:Y:S05]  /*2080*/  BRA.U UP0, `(.L_x_34) ;  /* 0x0000000100407547 */ /* 0x000fea000b800000 */
[----:B------:R-:W1:Y:S08]  /*2090*/  LDC.64 R4, c[0x0][0xb10] ;  /* 0x0002c400ff047b82 */ /* 0x000e700000000a00 */
[----:B------:R-:W2:Y:S08]  /*20a0*/  LDC.64 R2, c[0x0][0xb18] ;  /* 0x0002c600ff027b82 */ /* 0x000eb00000000a00 */
[----:B------:R-:W3:Y:S08]  /*20b0*/  LDC R6, c[0x0][0xb20] ;  /* 0x0002c800ff067b82 */ /* 0x000ef00000000800 */
[----:B------:R-:W4:Y:S01]  /*20c0*/  LDC R16, c[0x0][0xb0c] ;  /* 0x0002c300ff107b82 */ /* 0x000f220000000800 */
[----:B-1----:R-:W-:-:S05]  /*20d0*/  IMAD.HI.U32 R4, R11, R4, RZ ;  /* 0x000000040b047227 */ /* 0x002fca00078e00ff */
[----:B------:R-:W-:Y:S01]  /*20e0*/  SHF.R.U32.HI R4, RZ, R5, R4 ;  /* 0x00000005ff047219 */ /* 0x000fe20000011604 */
[----:B--2---:R-:W-:Y:S01]  /*20f0*/  IMAD.HI.U32 R3, R8, R3, RZ ;  /* 0x0000000308037227 */ /* 0x004fe200078e00ff */
[----:B------:R-:W-:-:S04]  /*2100*/  ISETP.NE.AND P0, PT, R2, 0x1, PT ;  /* 0x000000010200780c */ /* 0x000fc80003f05270 */
[----:B---3--:R-:W-:-:S04]  /*2110*/  SHF.R.U32.HI R3, RZ, R6, R3 ;  /* 0x00000006ff037219 */ /* 0x008fc80000011603 */
[----:B------:R-:W-:Y:S02]  /*2120*/  SEL R3, R8, R3, !P0 ;  /* 0x0000000308037207 */ /* 0x000fe40004000000 */
[----:B----4-:R-:W-:-:S04]  /*2130*/  ISETP.NE.AND P1, PT, R16, 0x1, PT ;  /* 0x000000011000780c */ /* 0x010fc80003f25270 */
[----:B------:R-:W-:-:S05]  /*2140*/  SEL R4, R11, R4, !P1 ;  /* 0x000000040b047207 */ /* 0x000fca0004800000 */
[----:B------:R-:W-:Y:S02]  /*2150*/  IMAD.IADD R5, R3, 0x1, -R4 ;  /* 0x0000000103057824 */ /* 0x000fe400078e0a04 */
[----:B------:R-:W-:Y:S02]  /*2160*/  IMAD.IADD R3, R4, 0x1, -R3 ;  /* 0x0000000104037824 */ /* 0x000fe400078e0a03 */
[----:B------:R-:W-:Y:S02]  /*2170*/  IMAD R11, R5, R16, R11 ;  /* 0x00000010050b7224 */ /* 0x000fe400078e020b */
[----:B------:R-:W-:-:S07]  /*2180*/  IMAD R8, R3, R2, R8 ;  /* 0x0000000203087224 */ /* 0x000fce00078e0208 */
.L_x_34:
[----:B------:R-:W-:Y:S01]  /*2190*/  VIADD R14, R14, 0x1 ;  /* 0x000000010e0e7836 */ /* 0x000fe20000000000 */
[----:B------:R-:W-:Y:S01]  /*21a0*/  PLOP3.LUT P1, PT, PT, PT, PT, 0x80, 0x8 ;  /* 0x000000000008781c */ /* 0x000fe20003f2f070 */
[----:B------:R-:W-:Y:S02]  /*21b0*/  IMAD.IADD R97, R11, 0x1, R90 ;  /* 0x000000010b617824 */ /* 0x000fe400078e025a */
[----:B------:R-:W-:Y:S01]  /*21c0*/  IMAD.IADD R91, R8, 0x1, R79 ;  /* 0x00000001085b7824 */ /* 0x000fe200078e024f */
[----:B------:R-:W-:-:S04]  /*21d0*/  ISETP.NE.AND P0, PT, R14, 0x2, PT ;  /* 0x000000020e00780c */ /* 0x000fc80003f05270 */
[----:B------:R-:W-:Y:S02]  /*21e0*/  SEL R2, RZ, 0x1, P0 ;  /* 0x00000001ff027807 */ /* 0x000fe40000000000 */
[----:B------:R-:W-:Y:S02]  /*21f0*/  SEL R14, R14, RZ, P0 ;  /* 0x000000ff0e0e7207 */ /* 0x000fe40000000000 */
[----:B------:R-:W-:Y:S01]  /*2200*/  LOP3.LUT R13, R13, R2, RZ, 0x3c, !PT ;  /* 0x000000020d0d7212 */ /* 0x000fe200078e3cff */
[----:B------:R-:W-:Y:S06]  /*2210*/  @P2 BRA `(.L_x_35) ;  /* 0xfffffff000a02947 */ /* 0x000fec000383ffff */
[----:B------:R-:W-:Y:S01]  /*2220*/  UIADD3 UR5, UPT, UPT, UR4, 0x10, URZ ;  /* 0x0000001004057890 */ /* 0x000fe2000fffe0ff */
[----:B------:R-:W-:-:S03]  /*2230*/  SHF.L.U32 R3, R15, 0x1f, RZ ;  /* 0x0000001f0f037819 */ /* 0x000fc600000006ff */
[----:B------:R-:W-:-:S09]  /*2240*/  ULEA UR4, UR6, UR5, 0x3 ;  /* 0x0000000506047291 */ /* 0x000fd2000f8e18ff */
[----:B------:R-:W1:Y:S02]  /*2250*/  SYNCS.PHASECHK.TRANS64.TRYWAIT P0, [UR4], R3 ;  /* 0x00000003ff0075a7 */ /* 0x000e640008001104 */
[----:B-1----:R-:W-:Y:S05]  /*2260*/  @!P0 BRA `(.L_x_36) ;  /* 0x0000003c00848947 */ /* 0x002fea0003800000 */
.L_x_98:
[----:B------:R-:W-:-:S04]  /*2270*/  UIADD3 UR6, UPT, UPT, UR6, 0x1, URZ ;  /* 0x0000000106067890 */ /* 0x000fc8000fffe0ff */
[----:B------:R-:W-:-:S04]  /*2280*/  UISETP.NE.AND UP0, UPT, UR6, 0x2, UPT ;  /* 0x000000020600788c */ /* 0x000fc8000bf05270 */
[----:B------:R-:W-:Y:S02]  /*2290*/  USEL UR4, URZ, 0x1, UP0 ;  /* 0x00000001ff047887 */ /* 0x000fe40008000000 */
[----:B------:R-:W-:-:S04]  /*22a0*/  USEL UR6, UR6, URZ, UP0 ;  /* 0x000000ff06067287 */ /* 0x000fc80008000000 */
[----:B------:R-:W-:Y:S01]  /*22b0*/  ULEA UR6, UR6, UR5, 0x3 ;  /* 0x0000000506067291 */ /* 0x000fe2000f8e18ff */
[----:B-1----:R-:W-:-:S04]  /*22c0*/  LOP3.LUT R3, R15, UR4, RZ, 0x3c, !PT ;  /* 0x000000040f037c12 */ /* 0x002fc8000f8e3cff */
[----:B------:R-:W-:Y:S01]  /*22d0*/  SHF.L.U32 R3, R3, 0x1f, RZ ;  /* 0x0000001f03037819 */ /* 0x000fe200000006ff */
[----:B----4-:R-:W-:-:S07]  /*22e0*/  IMAD.U32 R0, RZ, RZ, UR6 ;  /* 0x00000006ff007e24 */ /* 0x010fce000f8e00ff */
.L_x_37:
[----:B-1----:R1:W2:Y:S02]  /*22f0*/  SYNCS.PHASECHK.TRANS64.TRYWAIT P0, [R0+URZ], R3 ;  /* 0x00000003000075a7 */ /* 0x0022a400080011ff */
[----:B--2---:R-:W-:Y:S05]  /*2300*/  @!P0 NANOSLEEP.SYNCS 0x989680 ;  /* 0x009896800000895d */ /* 0x004fea0003900000 */
[----:B------:R-:W2:Y:S02]  /*2310*/  @!P0 SYNCS.PHASECHK.TRANS64 P0, [R0+URZ], R3 ;  /* 0x00000003000085a7 */ /* 0x000ea400080010ff */
[----:B--2---:R-:W-:Y:S05]  /*2320*/  @P0 EXIT ;  /* 0x000000000000094d */ /* 0x004fea0003800000 */
[----:B------:R-:W-:Y:S05]  /*2330*/  BRA `(.L_x_37) ;  /* 0xfffffffc00ec7947 */ /* 0x000fea000383ffff */
.L_x_17:
[----:B------:R-:W-:-:S04]  /*2340*/  UISETP.NE.AND UP1, UPT, UR37, URZ, UPT ;  /* 0x000000ff2500728c */ /* 0x000fc8000bf25270 */
[----:B------:R-:W-:-:S09]  /*2350*/  UISETP.NE.OR UP1, UPT, UR8, 0x1, UP1 ;  /* 0x000000010800788c */ /* 0x000fd20008f25670 */
[----:B------:R-:W-:Y:S05]  /*2360*/  BRA.U UP1, `(.L_x_38) ;  /* 0x0000000501487547 */ /* 0x000fea000b800000 */
[----:B------:R-:W-:Y:S01]  /*2370*/  ISETP.NE.AND P2, PT, R2, RZ, PT ;  /* 0x000000ff0200720c */ /* 0x000fe20003f45270 */
[----:B------:R-:W-:Y:S01]  /*2380*/  IMAD.MOV.U32 R12, RZ, RZ, 0x1 ;  /* 0x00000001ff0c7424 */ /* 0x000fe200078e00ff */
[----:B------:R-:W-:Y:S02]  /*2390*/  CS2R R10, SRZ ;  /* 0x00000000000a7805 */ /* 0x000fe4000001ff00 */
[----:B------:R-:W-:Y:S01]  /*23a0*/  CS2R R8, SRZ ;  /* 0x0000000000087805 */ /* 0x000fe2000001ff00 */
[----:B------:R-:W-:Y:S01]  /*23b0*/  UMOV UR4, 0x400 ;  /* 0x0000040000047882 */ /* 0x000fe20000000000 */
[----:B------:R-:W-:Y:S01]  /*23c0*/  UMOV UR6, URZ ;  /* 0x000000ff00067c82 */ /* 0x000fe20008000000 */
[----:B------:R-:W-:-:S12]  /*23d0*/  ULEA UR37, UR37, UR4, 0x18 ;  /* 0x0000000425257291 */ /* 0x000fd8000f8ec0ff */
.L_x_42:
[----:B------:R-:W-:Y:S02]  /*23e0*/  LEA R0, R8, UR37, 0x3 ;  /* 0x0000002508007c11 */ /* 0x000fe4000f8e18ff */
[----:B------:R-:W-:-:S03]  /*23f0*/  SHF.L.U32 R5, R9, 0x1f, RZ ;  /* 0x0000001f09057819 */ /* 0x000fc600000006ff */
[----:B------:R-:W-:Y:S01]  /*2400*/  VIADD R4, R0, 0xb0 ;  /* 0x000000b000047836 */ /* 0x000fe20000000000 */
[----:B------:R-:W1:Y:S02]  /*2410*/  SYNCS.PHASECHK.TRANS64.TRYWAIT P0, [R0+URZ+0xa0], R5 ;  /* 0x0000a005000075a7 */ /* 0x000e6400080011ff */
[----:B-1----:R-:W-:Y:S05]  /*2420*/  @!P0 BRA `(.L_x_39) ;  /* 0x0000003c002c8947 */ /* 0x002fea0003800000 */
.L_x_99:
[----:B------:R-:W-:Y:S01]  /*2430*/  ULEA UR5, UR6, UR37, 0x3 ;  /* 0x0000002506057291 */ /* 0x000fe2000f8e18ff */
[----:B------:R-:W-:Y:S02]  /*2440*/  PRMT R4, RZ, 0x654, R4 ;  /* 0x00000654ff047816 */ /* 0x000fe40000000004 */
[----:B-1----:R-:W-:Y:S01]  /*2450*/  SHF.L.U32 R5, R12, 0x1f, RZ ;  /* 0x0000001f0c057819 */ /* 0x002fe200000006ff */
[----:B------:R-:W-:Y:S01]  /*2460*/  UIADD3 UR4, UPT, UPT, UR5, 0x40, URZ ;  /* 0x0000004005047890 */ /* 0x000fe2000fffe0ff */
[----:B------:R1:W-:Y:S05]  /*2470*/  SYNCS.ARRIVE.TRANS64.RED.A1T0 RZ, [R4+URZ], RZ ;  /* 0x000000ff04ff79a7 */ /* 0x0003ea00081004ff */
[----:B------:R-:W-:Y:S01]  /*2480*/  IMAD.U32 R7, RZ, RZ, UR4 ;  /* 0x00000004ff077e24 */ /* 0x000fe2000f8e00ff */
[----:B------:R-:W2:Y:S04]  /*2490*/  SYNCS.PHASECHK.TRANS64.TRYWAIT P0, [UR5+0x50], R5 ;  /* 0x00005005ff0075a7 */ /* 0x000ea80008001105 */
[----:B------:R-:W-:Y:S01]  /*24a0*/  PRMT R6, R2, 0x654, R7 ;  /* 0x0000065402067816 */ /* 0x000fe20000000007 */
[----:B-1----:R-:W-:Y:S01]  /*24b0*/  @!P2 IMAD.MOV.U32 R4, RZ, RZ, 0x10 ;  /* 0x00000010ff04a424 */ /* 0x002fe200078e00ff */
[----:B--2---:R-:W-:Y:S06]  /*24c0*/  @!P0 BRA `(.L_x_40) ;  /* 0x0000003c00188947 */ /* 0x004fec0003800000 */
.L_x_101:
[----:B------:R-:W-:Y:S01]  /*24d0*/  ULEA UR4, UR6, UR37, 0x4 ;  /* 0x0000002506047291 */ /* 0x000fe2000f8e20ff */
[----:B------:R-:W-:Y:S01]  /*24e0*/  SEL R3, R6, R3, !P2 ;  /* 0x0000000306037207 */ /* 0x000fe20005000000 */
[----:B------:R-:W-:Y:S01]  /*24f0*/  UIADD3 UR5, UPT, UPT, UR5, 0x40, URZ ;  /* 0x0000004005057890 */ /* 0x000fe2000fffe0ff */
[----:B-1----:R-:W-:Y:S01]  /*2500*/  LEA R0, R11, UR37, 0x3 ;  /* 0x000000250b007c11 */ /* 0x002fe2000f8e18ff */
[----:B------:R-:W-:Y:S01]  /*2510*/  UIADD3 UR4, UPT, UPT, UR4, 0xd0, URZ ;  /* 0x000000d004047890 */ /* 0x000fe2000fffe0ff */
[----:B------:R-:W-:Y:S01]  /*2520*/  SHF.L.U32 R5, R10, 0x1f, RZ ;  /* 0x0000001f0a057819 */ /* 0x000fe200000006ff */
[----:B------:R1:W-:Y:S01]  /*2530*/  @!P2 SYNCS.ARRIVE.TRANS64.RED RZ, [R3+URZ], R4 ;  /* 0x0000000403ffa9a7 */ /* 0x0003e200080004ff */
[----:B------:R-:W-:Y:S01]  /*2540*/  UIADD3 UR6, UPT, UPT, UR6, 0x1, URZ ;  /* 0x0000000106067890 */ /* 0x000fe2000fffe0ff */
[----:B------:R-:W-:-:S03]  /*2550*/  VIADD R8, R8, 0x1 ;  /* 0x0000000108087836 */ /* 0x000fc60000000000 */
[----:B------:R-:W-:Y:S02]  /*2560*/  UISETP.NE.AND UP0, UPT, UR6, 0x2, UPT ;  /* 0x000000020600788c */ /* 0x000fe4000bf05270 */
[----:B------:R-:W-:Y:S06]  /*2570*/  UGETNEXTWORKID.BROADCAST [UR4], [UR5] ;  /* 0x00000000040073ca */ /* 0x000fec0008000100 */
[----:B------:R-:W-:Y:S01]  /*2580*/  USEL UR4, URZ, 0x1, UP0 ;  /* 0x00000001ff047887 */ /* 0x000fe20008000000 */
[----:B------:R-:W-:Y:S01]  /*2590*/  ISETP.NE.AND P0, PT, R8, 0x2, PT ;  /* 0x000000020800780c */ /* 0x000fe20003f05270 */
[----:B------:R-:W-:Y:S01]  /*25a0*/  USEL UR6, UR6, URZ, UP0 ;  /* 0x000000ff06067287 */ /* 0x000fe20008000000 */
[----:B------:R-:W2:Y:S03]  /*25b0*/  SYNCS.PHASECHK.TRANS64.TRYWAIT P1, [R0+URZ+0x40], R5 ;  /* 0x00004005000075a7 */ /* 0x000ea600080211ff */
[----:B------:R-:W-:Y:S01]  /*25c0*/  LOP3.LUT R12, R12, UR4, RZ, 0x3c, !PT ;  /* 0x000000040c0c7c12 */ /* 0x000fe2000f8e3cff */
[----:B-12---:R-:W-:Y:S07]  /*25d0*/  @!P1 BRA `(.L_x_41) ;  /* 0x0000003800ec9947 */ /* 0x006fee0003800000 */
.L_x_102:
[C---:B------:R-:W-:Y:S01]  /*25e0*/  LEA R4, R11.reuse, UR37, 0x4 ;  /* 0x000000250b047c11 */ /* 0x040fe2000f8e20ff */
[----:B-1----:R-:W-:Y:S01]  /*25f0*/  VIADD R0, R0, 0x50 ;  /* 0x0000005000007836 */ /* 0x002fe20000000000 */
[----:B------:R-:W-:Y:S01]  /*2600*/  SEL R8, R8, RZ, P0 ;  /* 0x000000ff08087207 */ /* 0x000fe20000000000 */
[----:B------:R-:W-:-:S03]  /*2610*/  VIADD R11, R11, 0x1 ;  /* 0x000000010b0b7836 */ /* 0x000fc60000000000 */
[----:B------:R-:W1:Y:S01]  /*2620*/  LDS.128 R4, [R4+0xd0] ;  /* 0x0000d00004047984 */ /* 0x000e620000000c00 */
[----:B------:R-:W-:Y:S02]  /*2630*/  PRMT R0, RZ, 0x654, R0 ;  /* 0x00000654ff007816 */ /* 0x000fe40000000000 */
[C---:B------:R-:W-:Y:S01]  /*2640*/  ISETP.NE.AND P1, PT, R11.reuse, 0x2, PT ;  /* 0x000000020b00780c */ /* 0x040fe20003f25270 */
[----:B------:R-:W-:Y:S01]  /*2650*/  @!PT LDS RZ, [RZ] ;  /* 0x00000000fffff984 */ /* 0x000fe20000000800 */
[----:B------:R-:W-:Y:S01]  /*2660*/  @!PT LDS RZ, [RZ] ;  /* 0x00000000fffff984 */ /* 0x000fe20000000800 */
[----:B------:R-:W-:Y:S01]  /*2670*/  @!PT LDS RZ, [RZ] ;  /* 0x00000000fffff984 */ /* 0x000fe20000000800 */
[----:B------:R-:W-:Y:S01]  /*2680*/  @!PT LDS RZ, [RZ] ;  /* 0x00000000fffff984 */ /* 0x000fe20000000800 */
[----:B------:R2:W-:Y:S06]  /*2690*/  MEMBAR.ALL.CTA ;  /* 0x0000000000007992 */ /* 0x0005ec0000008000 */
[----:B--2---:R-:W2:Y:S01]  /*26a0*/  FENCE.VIEW.ASYNC.S ;  /* 0x00000000000073c6 */ /* 0x004ea20000000000 */
[----:B------:R-:W-:Y:S01]  /*26b0*/  SEL R11, R11, RZ, P1 ;  /* 0x000000ff0b0b7207 */ /* 0x000fe20000800000 */
[----:B--2---:R2:W-:Y:S01]  /*26c0*/  SYNCS.ARRIVE.TRANS64.RED.A1T0 RZ, [R0+URZ], RZ ;  /* 0x000000ff00ff79a7 */ /* 0x0045e200081004ff */
[----:B-1----:R-:W-:-:S02]  /*26d0*/  LOP3.LUT P3, RZ, R6, 0x1, RZ, 0xc0, !PT ;  /* 0x0000000106ff7812 */ /* 0x002fc4000786c0ff */
[----:B------:R-:W-:-:S04]  /*26e0*/  SEL R5, RZ, 0x1, P1 ;  /* 0x00000001ff057807 */ /* 0x000fc80000800000 */
[----:B------:R-:W-:Y:S02]  /*26f0*/  LOP3.LUT R10, R10, R5, RZ, 0x3c, !PT ;  /* 0x000000050a0a7212 */ /* 0x000fe400078e3cff */
[----:B--2---:R-:W-:-:S04]  /*2700*/  SEL R0, RZ, 0x1, P0 ;  /* 0x00000001ff007807 */ /* 0x004fc80000000000 */
[----:B------:R-:W-:Y:S01]  /*2710*/  LOP3.LUT R9, R9, R0, RZ, 0x3c, !PT ;  /* 0x0000000009097212 */ /* 0x000fe200078e3cff */
[----:B------:R-:W-:Y:S06]  /*2720*/  @P3 BRA `(.L_x_42) ;  /* 0xfffffffc002c3947 */ /* 0x000fec000383ffff */
[----:B------:R-:W-:Y:S01]  /*2730*/  ULEA UR5, UR6, UR37, 0x3 ;  /* 0x0000002506057291 */ /* 0x000fe2000f8e18ff */
[----:B------:R-:W-:-:S08]  /*2740*/  SHF.L.U32 R3, R12, 0x1f, RZ ;  /* 0x0000001f0c037819 */ /* 0x000fd000000006ff */
[----:B------:R-:W1:Y:S02]  /*2750*/  SYNCS.PHASECHK.TRANS64 P0, [UR5+0x50], R3 ;  /* 0x00005003ff0075a7 */ /* 0x000e640008001005 */
[----:B-1----:R-:W-:Y:S05]  /*2760*/  @P0 BRA `(.L_x_43) ;  /* 0x0000000000080947 */ /* 0x002fea0003800000 */
[----:B------:R-:W1:Y:S02]  /*2770*/  SYNCS.PHASECHK.TRANS64.TRYWAIT P0, [UR5+0x50], R3 ;  /* 0x00005003ff0075a7 */ /* 0x000e640008001105 */
[----:B-1----:R-:W-:Y:S05]  /*2780*/  @!P0 BRA `(.L_x_44) ;  /* 0x0000003800948947 */ /* 0x002fea0003800000 */
.L_x_43:
[----:B------:R-:W-:-:S04]  /*2790*/  UIADD3 UR4, UPT, UPT, UR6, 0x1, URZ ;  /* 0x0000000106047890 */ /* 0x000fc8000fffe0ff */
[----:B------:R-:W-:-:S04]  /*27a0*/  UISETP.NE.AND UP0, UPT, UR4, 0x2, UPT ;  /* 0x000000020400788c */ /* 0x000fc8000bf05270 */
[----:B------:R-:W-:Y:S02]  /*27b0*/  USEL UR7, URZ, 0x1, UP0 ;  /* 0x00000001ff077887 */ /* 0x000fe40008000000 */
[----:B------:R-:W-:-:S04]  /*27c0*/  USEL UR4, UR4, URZ, UP0 ;  /* 0x000000ff04047287 */ /* 0x000fc80008000000 */
[----:B------:R-:W-:Y:S01]  /*27d0*/  ULEA UR4, UR4, UR37, 0x3 ;  /* 0x0000002504047291 */ /* 0x000fe2000f8e18ff */
[----:B-1----:R-:W-:-:S04]  /*27e0*/  LOP3.LUT R3, R12, UR7, RZ, 0x3c, !PT ;  /* 0x000000070c037c12 */ /* 0x002fc8000f8e3cff */
[----:B------:R-:W-:-:S04]  /*27f0*/  SHF.L.U32 R0, R3, 0x1f, RZ ;  /* 0x0000001f03007819 */ /* 0x000fc800000006ff */
[----:B------:R-:W1:Y:S02]  /*2800*/  SYNCS.PHASECHK.TRANS64 P0, [UR4+0x50], R0 ;  /* 0x00005000ff0075a7 */ /* 0x000e640008001004 */
[----:B-1----:R-:W-:Y:S05]  /*2810*/  @P0 EXIT ;  /* 0x000000000000094d */ /* 0x002fea0003800000 */
[----:B------:R-:W-:Y:S02]  /*2820*/  SHF.L.U32 R3, R3, 0x1f, RZ ;  /* 0x0000001f03037819 */ /* 0x000fe400000006ff */
[----:B------:R-:W-:-:S07]  /*2830*/  MOV R0, UR4 ;  /* 0x0000000400007c02 */ /* 0x000fce0008000f00 */
.L_x_45:
[----:B-1----:R1:W2:Y:S02]  /*2840*/  SYNCS.PHASECHK.TRANS64.TRYWAIT P0, [R0+URZ+0x50], R3 ;  /* 0x00005003000075a7 */ /* 0x0022a400080011ff */
[----:B--2---:R-:W-:Y:S05]  /*2850*/  @!P0 NANOSLEEP.SYNCS 0x989680 ;  /* 0x009896800000895d */ /* 0x004fea0003900000 */
[----:B------:R-:W2:Y:S02]  /*2860*/  @!P0 SYNCS.PHASECHK.TRANS64 P0, [R0+URZ+0x50], R3 ;  /* 0x00005003000085a7 */ /* 0x000ea400080010ff */
[----:B--2---:R-:W-:Y:S05]  /*2870*/  @P0 EXIT ;  /* 0x000000000000094d */ /* 0x004fea0003800000 */
[----:B------:R-:W-:Y:S05]  /*2880*/  BRA `(.L_x_45) ;  /* 0xfffffffc00ec7947 */ /* 0x000fea000383ffff */
.L_x_38:
[----:B------:R-:W-:-:S09]  /*2890*/  UISETP.NE.AND UP1, UPT, UR8, URZ, UPT ;  /* 0x000000ff0800728c */ /* 0x000fd2000bf25270 */
[----:B------:R-:W-:Y:S05]  /*28a0*/  BRA.U UP1, `(.L_x_46) ;  /* 0x0000000d01947547 */ /* 0x000fea000b800000 */
[----:B------:R-:W-:Y:S01]  /*28b0*/  UMOV UR4, 0x40 ;  /* 0x0000004000047882 */ /* 0x000fe20000000000 */
[----:B------:R-:W-:Y:S01]  /*28c0*/  NOP ;  /* 0x0000000000007918 */ /* 0x000fe20000000000 */
[----:B------:R-:W-:Y:S01]  /*28d0*/  ULEA UR4, UR37, UR4, 0x18 ;  /* 0x0000000425047291 */ /* 0x000fe2000f8ec0ff */
[----:B------:R-:W-:Y:S02]  /*28e0*/  UMOV UR5, 0x400 ;  /* 0x0000040000057882 */ /* 0x000fe40000000000 */
[----:B------:R-:W-:-:S06]  /*28f0*/  ULEA UR37, UR37, UR5, 0x18 ;  /* 0x0000000525257291 */ /* 0x000fcc000f8ec0ff */
[----:B------:R-:W1:Y:S02]  /*2900*/  LDS.U8 R0, [UR4+0x1c] ;  /* 0x00001c04ff007984 */ /* 0x000e640008000000 */
[----:B-1----:R-:W-:-:S13]  /*2910*/  ISETP.NE.AND P0, PT, R0, RZ, PT ;  /* 0x000000ff0000720c */ /* 0x002fda0003f05270 */
[----:B------:R-:W-:Y:S05]  /*2920*/  @P0 BRA `(.L_x_47) ;  /* 0x0000000000580947 */ /* 0x000fea0003800000 */
[----:B------:R-:W-:-:S13]  /*2930*/  ELECT P0, URZ, PT ;  /* 0x0000000000ff782f */ /* 0x000fda0003800000 */
[----:B------:R-:W-:Y:S05]  /*2940*/  @!P0 BRA `(.L_x_48) ;  /* 0x0000000000608947 */ /* 0x000fea0003800000 */
[----:B------:R-:W-:Y:S01]  /*2950*/  UMOV UR5, 0x10 ;  /* 0x0000001000057882 */ /* 0x000fe20000000000 */
[----:B------:R-:W-:Y:S01]  /*2960*/  HFMA2 R0, -RZ, RZ, 0, 5.9604644775390625e-08 ;  /* 0x00000001ff007431 */ /* 0x000fe200000001ff */
[----:B------:R-:W-:-:S03]  /*2970*/  MOV R2, 0xffff ;  /* 0x0000ffff00027802 */ /* 0x000fc60000000f00 */
[----:B------:R-:W-:Y:S04]  /*2980*/  DEPBAR.LE SB1, 0x36 ;  /* 0x00009d800000791a */ /* 0x000fe80000000000 */
[----:B------:R-:W1:Y:S02]  /*2990*/  UTCATOMSWS.FIND_AND_SET.ALIGN UP0, UR5, UR5 ;  /* 0x00000005000575e3 */ /* 0x000e640008000800 */
[----:B-1----:R-:W-:Y:S01]  /*29a0*/  MOV R3, UR5 ;  /* 0x0000000500037c02 */ /* 0x002fe20008000f00 */
[----:B------:R-:W-:Y:S06]  /*29b0*/  BRA.U UP0, `(.L_x_49) ;  /* 0x0000000100187547 */ /* 0x000fec000b800000 */
.L_x_50:
[----:B------:R-:W-:Y:S05]  /*29c0*/  NANOSLEEP 0x64 ;  /* 0x000000640000795d */ /* 0x000fea0003800000 */
[----:B------:R-:W-:-:S05]  /*29d0*/  UMOV UR5, 0x10 ;  /* 0x0000001000057882 */ /* 0x000fca0000000000 */
[----:B------:R-:W-:Y:S04]  /*29e0*/  DEPBAR.LE SB1, 0x36 ;  /* 0x00009d800000791a */ /* 0x000fe80000000000 */
[----:B------:R-:W1:Y:S02]  /*29f0*/  UTCATOMSWS.FIND_AND_SET.ALIGN UP0, UR5, UR5 ;  /* 0x00000005000575e3 */ /* 0x000e640008000800 */
[----:B-1----:R-:W-:Y:S01]  /*2a00*/  MOV R3, UR5 ;  /* 0x0000000500037c02 */ /* 0x002fe20008000f00 */
[----:B------:R-:W-:Y:S05]  /*2a10*/  BRA.U !UP0, `(.L_x_50) ;  /* 0xfffffffd08e87547 */ /* 0x000fea000b83ffff */
.L_x_49:
[-C--:B------:R-:W-:Y:S02]  /*2a20*/  SHF.L.U32 R2, R2, R3.reuse, RZ ;  /* 0x0000000302027219 */ /* 0x080fe400000006ff */
[----:B------:R-:W-:Y:S01]  /*2a30*/  SHF.L.U32 R0, R0, R3, RZ ;  /* 0x0000000300007219 */ /* 0x000fe200000006ff */
[----:B------:R-:W-:Y:S02]  /*2a40*/  IMAD.SHL.U32 R3, R3, 0x20, RZ ;  /* 0x0000002003037824 */ /* 0x000fe400078e00ff */
[----:B------:R1:W-:Y:S04]  /*2a50*/  ATOMS.OR RZ, [UR4+0x14], R2 ;  /* 0x00001402ffff798c */ /* 0x0003e8000b000004 */
[----:B------:R1:W-:Y:S04]  /*2a60*/  ATOMS.OR RZ, [UR4+0x18], R0 ;  /* 0x00001800ffff798c */ /* 0x0003e8000b000004 */
[----:B------:R1:W-:Y:S01]  /*2a70*/  STS [UR37+0xf0], R3 ;  /* 0x0000f003ff007988 */ /* 0x0003e20008000825 */
[----:B------:R-:W-:Y:S05]  /*2a80*/  BRA `(.L_x_48) ;  /* 0x0000000000107947 */ /* 0x000fea0003800000 */
.L_x_47:
[----:B------:R-:W-:Y:S02]  /*2a90*/  MOV R0, 0xffffffff ;  /* 0xffffffff00007802 */ /* 0x000fe40000000f00 */
[----:B------:R-:W-:-:S03]  /*2aa0*/  MOV R2, 0x2ad0 ;  /* 0x00002ad000027802 */ /* 0x000fc60000000f00 */
[----:B------:R1:W-:Y:S04]  /*2ab0*/  STS [UR37+0xf0], R0 ;  /* 0x0000f000ff007988 */ /* 0x0003e80008000825 */
[----:B-1-3-5:R-:W-:Y:S05]  /*2ac0*/  CALL.REL.NOINC `($__internal_1_$__cuda_sm10x_tcgen05_guardrail_trap_phase_invalid_during_alloc) ;  /* 0x0000003c00107944 */ /* 0x02afea0003c00000 */
.L_x_48:
[----:B------:R-:W-:Y:S05]  /*2ad0*/  WARPSYNC.ALL ;  /* 0x0000000000007948 */ /* 0x000fea0003800000 */
[----:B------:R-:W2:Y:S01]  /*2ae0*/  S2UR UR6, SR_CgaCtaId ;  /* 0x00000000000679c3 */ /* 0x000ea20000008800 */
[----:B------:R-:W-:Y:S01]  /*2af0*/  UMOV UR4, 0x400 ;  /* 0x0000040000047882 */ /* 0x000fe20000000000 */
[----:B------:R-:W-:-:S06]  /*2b00*/  NOP ;  /* 0x0000000000007918 */ /* 0x000fcc0000000000 */
[----:B------:R-:W-:Y:S06]  /*2b10*/  BAR.ARV 0x6, 0xa0 ;  /* 0x0182800000007b1d */ /* 0x000fec0000002000 */
[----:B------:R-:W4:Y:S01]  /*2b20*/  LDCU UR7, c[0x0][0x38c] ;  /* 0x00007180ff0777ac */ /* 0x000f220008000800 */
[----:B------:R-:W-:Y:S01]  /*2b30*/  IMAD.MOV.U32 R11, RZ, RZ, 0x1 ;  /* 0x00000001ff0b7424 */ /* 0x000fe200078e00ff */
[----:B------:R-:W-:Y:S01]  /*2b40*/  CS2R R8, SRZ ;  /* 0x0000000000087805 */ /* 0x000fe2000001ff00 */
[----:B------:R-:W-:Y:S01]  /*2b50*/  IMAD.MOV.U32 R10, RZ, RZ, RZ ;  /* 0x000000ffff0a7224 */ /* 0x000fe200078e00ff */
[----:B------:R-:W-:Y:S01]  /*2b60*/  UMOV UR18, URZ ;  /* 0x000000ff00127c82 */ /* 0x000fe20008000000 */
[----:B------:R-:W-:Y:S01]  /*2b70*/  UMOV UR17, URZ ;  /* 0x000000ff00117c82 */ /* 0x000fe20008000000 */
[----:B------:R-:W-:Y:S01]  /*2b80*/  UMOV UR22, 0x0 ;  /* 0x0000000000167882 */ /* 0x000fe20000000000 */
[----:B------:R-:W-:Y:S01]  /*2b90*/  UMOV UR23, 0x4100490 ;  /* 0x0410049000177882 */ /* 0x000fe20000000000 */
[----:B------:R-:W-:Y:S01]  /*2ba0*/  UMOV UR20, 0x0 ;  /* 0x0000000000147882 */ /* 0x000fe20000000000 */
[----:B------:R-:W-:Y:S01]  /*2bb0*/  UMOV UR21, 0x4100490 ;  /* 0x0410049000157882 */ /* 0x000fe20000000000 */
[----:B--2---:R-:W-:Y:S01]  /*2bc0*/  ULEA UR6, UR6, UR4, 0x18 ;  /* 0x0000000406067291 */ /* 0x004fe2000f8ec0ff */
[----:B------:R-:W2:Y:S03]  /*2bd0*/  LDCU UR4, c[0x0][0x38c] ;  /* 0x00007180ff0477ac */ /* 0x000ea60008000800 */
[----:B------:R-:W-:-:S02]  /*2be0*/  UIADD3 UR11, UPT, UPT, UR6, 0x2400, URZ ;  /* 0x00002400060b7890 */ /* 0x000fc4000fffe0ff */
[----:B----4-:R-:W-:-:S03]  /*2bf0*/  UIADD3 UR7, UPT, UPT, UR7, 0x3f, URZ ;  /* 0x0000003f07077890 */ /* 0x010fc6000fffe0ff */
[----:B-1----:R-:W1:Y:S01]  /*2c00*/  LDS R0, [UR6+0xf0] ;  /* 0x0000f006ff007984 */ /* 0x002e620008000800 */
[----:B------:R-:W-:Y:S02]  /*2c10*/  UIADD3 UR12, UPT, UPT, UR6, 0x4400, URZ ;  /* 0x00004400060c7890 */ /* 0x000fe4000fffe0ff */
[----:B------:R-:W-:Y:S02]  /*2c20*/  USHF.R.S32.HI UR5, URZ, 0x1f, UR7 ;  /* 0x0000001fff057899 */ /* 0x000fe40008011407 */
[----:B------:R-:W-:Y:S02]  /*2c30*/  USHF.R.U32.HI UR11, URZ, 0x4, UR11 ;  /* 0x00000004ff0b7899 */ /* 0x000fe4000801160b */
[----:B------:R-:W-:Y:S02]  /*2c40*/  ULEA.HI UR5, UR5, UR7, URZ, 0x6 ;  /* 0x0000000705057291 */ /* 0x000fe4000f8f30ff */
[----:B------:R-:W-:Y:S02]  /*2c50*/  USHF.R.U32.HI UR12, URZ, 0x4, UR12 ;  /* 0x00000004ff0c7899 */ /* 0x000fe4000801160c */
[----:B------:R-:W-:-:S02]  /*2c60*/  USHF.R.S32.HI UR5, URZ, 0x6, UR5 ;  /* 0x00000006ff057899 */ /* 0x000fc40008011405 */
[----:B------:R-:W-:Y:S02]  /*2c70*/  ULOP3.LUT UR11, UR11, 0x3fff, URZ, 0xc0, !UPT ;  /* 0x00003fff0b0b7892 */ /* 0x000fe4000f8ec0ff */
[----:B------:R-:W-:Y:S02]  /*2c80*/  UISETP.LT.AND UP0, UPT, UR5, 0x1, UPT ;  /* 0x000000010500788c */ /* 0x000fe4000bf01270 */
[----:B------:R-:W-:Y:S02]  /*2c90*/  ULOP3.LUT UR12, UR12, 0x3fff, URZ, 0xc0, !UPT ;  /* 0x00003fff0c0c7892 */ /* 0x000fe4000f8ec0ff */
[----:B------:R-:W-:Y:S02]  /*2ca0*/  USEL UR10, UR5, 0x1, !UP0 ;  /* 0x00000001050a7887 */ /* 0x000fe4000c000000 */
[----:B------:R-:W-:Y:S02]  /*2cb0*/  ULOP3.LUT UR11, UR11, 0x10000, URZ, 0xfc, !UPT ;  /* 0x000100000b0b7892 */ /* 0x000fe4000f8efcff */
[----:B------:R-:W-:-:S02]  /*2cc0*/  ULOP3.LUT UR12, UR12, 0x10000, URZ, 0xfc, !UPT ;  /* 0x000100000c0c7892 */ /* 0x000fc4000f8efcff */
[----:B------:R-:W-:Y:S02]  /*2cd0*/  UIADD3 UR10, UPT, UPT, -UR10, URZ, URZ ;  /* 0x000000ff0a0a7290 */ /* 0x000fe4000fffe1ff */
[----:B--2---:R-:W-:Y:S01]  /*2ce0*/  UISETP.GE.AND UP3, UPT, UR4, 0x1, UPT ;  /* 0x000000010400788c */ /* 0x004fe2000bf66270 */
[----:B-1----:R-:W-:-:S15]  /*2cf0*/  R2UR UR19, R0 ;  /* 0x00000000001372ca */ /* 0x002fde00000e0000 */
.L_x_57:
[----:B------:R-:W-:Y:S02]  /*2d00*/  LEA R0, R10, UR6, 0x3 ;  /* 0x000000060a007c11 */ /* 0x000fe4000f8e18ff */
[----:B------:R-:W-:Y:S02]  /*2d10*/  SHF.L.U32 R5, R9, 0x1f, RZ ;  /* 0x0000001f09057819 */ /* 0x000fe400000006ff */
[----:B------:R-:W-:Y:S01]  /*2d20*/  PLOP3.LUT P0, PT, PT, PT, UP3, 0x80, 0x8 ;  /* 0x000000000008781c */ /* 0x000fe20003f0f038 */
[----:B------:R-:W-:Y:S01]  /*2d30*/  VIADD R3, R0, 0x50 ;  /* 0x0000005000037836 */ /* 0x000fe20000000000 */
[----:B-1----:R-:W1:Y:S02]  /*2d40*/  SYNCS.PHASECHK.TRANS64.TRYWAIT P1, [R0+URZ+0x40], R5 ;  /* 0x00004005000075a7 */ /* 0x002e6400080211ff */
[----:B-1--4-:R-:W-:Y:S09]  /*2d50*/  @!P1 BRA `(.L_x_51) ;  /* 0x0000003400389947 */ /* 0x012ff20003800000 */
.L_x_104:
[----:B------:R-:W-:Y:S01]  /*2d60*/  LEA R4, R10, UR6, 0x4 ;  /* 0x000000060a047c11 */ /* 0x000fe2000f8e20ff */
[----:B------:R-:W-:Y:S01]  /*2d70*/  @UP3 ULEA UR4, UR17, UR6, 0x3 ;  /* 0x0000000611043291 */ /* 0x000fe2000f8e18ff */
[----:B------:R-:W-:Y:S01]  /*2d80*/  PLOP3.LUT P2, PT, PT, PT, PT, 0x80, 0x8 ;  /* 0x000000000008781c */ /* 0x000fe20003f4f070 */
[----:B------:R-:W-:Y:S01]  /*2d90*/  ULEA UR8, UR18, UR6, 0x3 ;  /* 0x0000000612087291 */ /* 0x000fe2000f8e18ff */
[----:B------:R-:W-:Y:S02]  /*2da0*/  PRMT R3, RZ, 0x654, R3 ;  /* 0x00000654ff037816 */ /* 0x000fe40000000003 */
[----:B-1----:R-:W1:Y:S01]  /*2db0*/  LDS.128 R4, [R4+0xd0] ;  /* 0x0000d00004047984 */ /* 0x002e620000000c00 */
[----:B------:R-:W-:Y:S02]  /*2dc0*/  @P0 SHF.L.U32 R2, R8, 0x1f, RZ ;  /* 0x0000001f08020819 */ /* 0x000fe400000006ff */
[----:B------:R-:W-:Y:S01]  /*2dd0*/  SHF.L.U32 R0, R11, 0x1f, RZ ;  /* 0x0000001f0b007819 */ /* 0x000fe200000006ff */
[----:B------:R-:W-:Y:S01]  /*2de0*/  @!PT LDS RZ, [RZ] ;  /* 0x00000000fffff984 */ /* 0x000fe20000000800 */
[----:B------:R-:W-:Y:S01]  /*2df0*/  @!PT LDS RZ, [RZ] ;  /* 0x00000000fffff984 */ /* 0x000fe20000000800 */
[----:B------:R-:W-:Y:S01]  /*2e00*/  @!PT LDS RZ, [RZ] ;  /* 0x00000000fffff984 */ /* 0x000fe20000000800 */
[----:B------:R-:W-:Y:S01]  /*2e10*/  @!PT LDS RZ, [RZ] ;  /* 0x00000000fffff984 */ /* 0x000fe20000000800 */
[----:B------:R2:W-:Y:S06]  /*2e20*/  MEMBAR.ALL.CTA ;  /* 0x0000000000007992 */ /* 0x0005ec0000008000 */
[----:B--2---:R-:W2:Y:S02]  /*2e30*/  FENCE.VIEW.ASYNC.S ;  /* 0x00000000000073c6 */ /* 0x004ea40000000000 */
[----:B--2---:R2:W-:Y:S01]  /*2e40*/  SYNCS.ARRIVE.TRANS64.RED.A1T0 RZ, [R3+URZ], RZ ;  /* 0x000000ff03ff79a7 */ /* 0x0045e200081004ff */
[----:B------:R2:W4:Y:S01]  /*2e50*/  @P0 SYNCS.PHASECHK.TRANS64.TRYWAIT P2, [UR4], R2 ;  /* 0x00000002ff0005a7 */ /* 0x0005220008041104 */
[----:B------:R-:W-:Y:S01]  /*2e60*/  ULEA.HI UR4, UR18, UR18, URZ, 0x1 ;  /* 0x0000001212047291 */ /* 0x000fe2000f8f08ff */
[----:B-1----:R-:W-:-:S03]  /*2e70*/  LOP3.LUT P1, RZ, R6, 0x1, RZ, 0xc0, !PT ;  /* 0x0000000106ff7812 */ /* 0x002fc6000782c0ff */
[----:B------:R-:W-:Y:S02]  /*2e80*/  USHF.L.U32 UR9, UR4, 0x5, URZ ;  /* 0x0000000504097899 */ /* 0x000fe400080006ff */
[----:B------:R-:W-:Y:S02]  /*2e90*/  ULOP3.LUT UR4, UR4, 0xffe, URZ, 0xc0, !UPT ;  /* 0x00000ffe04047892 */ /* 0x000fe4000f8ec0ff */
[----:B------:R-:W-:Y:S02]  /*2ea0*/  ULOP3.LUT UR9, UR9, 0xffffffc0, URZ, 0xc0, !UPT ;  /* 0xffffffc009097892 */ /* 0x000fe4000f8ec0ff */
[----:B------:R-:W-:Y:S02]  /*2eb0*/  UIADD3 UR4, UPT, UPT, -UR4, UR18, URZ ;  /* 0x0000001204047290 */ /* 0x000fe4000fffe1ff */
[----:B------:R-:W-:Y:S01]  /*2ec0*/  UIADD3 UR9, UPT, UPT, UR19, UR9, URZ ;  /* 0x0000000913097290 */ /* 0x000fe2000fffe0ff */
[----:B------:R-:W1:Y:S03]  /*2ed0*/  SYNCS.PHASECHK.TRANS64.TRYWAIT P0, [UR8+0x80], R0 ;  /* 0x00008000ff0075a7 */ /* 0x000e660008001108 */
[----:B------:R-:W-:Y:S01]  /*2ee0*/  ULEA UR9, UR4, UR9, 0x14 ;  /* 0x0000000904097291 */ /* 0x000fe2000f8ea0ff */
[----:B-12-4-:R-:W-:Y:S11]  /*2ef0*/  @!P0 BRA `(.L_x_52) ;  /* 0x0000003000e48947 */ /* 0x016ff60003800000 */
.L_x_106:
[----:B------:R-:W-:Y:S01]  /*2f00*/  IADD3 R10, PT, PT, R10, 0x1, RZ ;  /* 0x000000010a0a7810 */ /* 0x000fe20007ffe0ff */
[----:B------:R-:W-:Y:S06]  /*2f10*/  BRA.U !UP3, `(.L_x_53) ;  /* 0x000000010b987547 */ /* 0x000fec000b800000 */
[----:B------:R-:W-:Y:S01]  /*2f20*/  UPLOP3.LUT UP4, UPT, UPT, UPT, UPT, 0x40, 0x4 ;  /* 0x000000000004789c */ /* 0x000fe20003f8e870 */
[----:B------:R-:W-:Y:S01]  /*2f30*/  UMOV UR16, UR10 ;  /* 0x0000000a00107c82 */ /* 0x000fe20008000000 */
[----:B------:R-:W-:Y:S01]  /*2f40*/  UMOV UR15, UR5 ;  /* 0x00000005000f7c82 */ /* 0x000fe20008000000 */
[----:B------:R-:W-:-:S08]  /*2f50*/  UMOV UR14, UR17 ;  /* 0x00000011000e7c82 */ /* 0x000fd00008000000 */
.L_x_56:
[----:B------:R-:W-:Y:S02]  /*2f60*/  UIADD3 UR16, UPT, UPT, UR16, 0x1, URZ ;  /* 0x0000000110107890 */ /* 0x000fe4000fffe0ff */
[----:B--2---:R-:W-:Y:S02]  /*2f70*/  ULEA UR7, UR14, UR6, 0x3 ;  /* 0x000000060e077291 */ /* 0x004fe4000f8e18ff */
[----:B------:R-:W-:Y:S01]  /*2f80*/  UISETP.NE.AND UP0, UPT, UR16, URZ, UPT ;  /* 0x000000ff1000728c */ /* 0x000fe2000bf05270 */
[----:B----4-:R-:W-:Y:S10]  /*2f90*/  @P2 BRA `(.L_x_54) ;  /* 0x00000000000c2947 */ /* 0x010ff40003800000 */
[----:B-1----:R-:W-:Y:S04]  /*2fa0*/  SHF.L.U32 R3, R8, 0x1f, RZ ;  /* 0x0000001f08037819 */ /* 0x002fe800000006ff */
[----:B------:R-:W1:Y:S02]  /*2fb0*/  SYNCS.PHASECHK.TRANS64.TRYWAIT P0, [UR7], R3 ;  /* 0x00000003ff0075a7 */ /* 0x000e640008001107 */
[----:B-1----:R-:W-:Y:S05]  /*2fc0*/  @!P0 BRA `(.L_x_55) ;  /* 0x0000003000c88947 */ /* 0x002fea0003800000 */
.L_x_54:
[----:B------:R-:W-:Y:S01]  /*2fd0*/  UISETP.NE.AND UP1, UPT, UR15, 0x1, UPT ;  /* 0x000000010f00788c */ /* 0x000fe2000bf25270 */
[----:B------:R-:W-:Y:S01]  /*2fe0*/  PLOP3.LUT P2, PT, PT, PT, PT, 0x80, 0x8 ;  /* 0x000000000008781c */ /* 0x000fe20003f4f070 */
[----:B------:R-:W-:Y:S02]  /*2ff0*/  UIADD3 UR17, UPT, UPT, UR14, 0x1, URZ ;  /* 0x000000010e117890 */ /* 0x000fe4000fffe0ff */
[----:B------:R-:W-:Y:S02]  /*3000*/  ULEA UR24, UR14, UR12, 0x8 ;  /* 0x0000000c0e187291 */ /* 0x000fe4000f8e40ff */
[----:B------:R-:W-:Y:S01]  /*3010*/  UISETP.NE.AND UP2, UPT, UR17, 0x2, UPT ;  /* 0x000000021100788c */ /* 0x000fe2000bf45270 */
[----:B------:R-:W-:Y:S01]  /*3020*/  PLOP3.LUT P0, PT, PT, PT, UP1, 0x80, 0x8 ;  /* 0x000000000008781c */ /* 0x000fe20003f0f018 */
[----:B------:R-:W-:Y:S02]  /*3030*/  ULEA UR26, UR14, UR11, 0x8 ;  /* 0x0000000b0e1a7291 */ /* 0x000fe4000f8e40ff */
[----:B------:R-:W-:Y:S02]  /*3040*/  USEL UR13, URZ, 0x1, UP2 ;  /* 0x00000001ff0d7887 */ /* 0x000fe40009000000 */
[----:B------:R-:W-:Y:S02]  /*3050*/  USEL UR17, UR17, URZ, UP2 ;  /* 0x000000ff11117287 */ /* 0x000fe40009000000 */
[----:B------:R-:W-:Y:S02]  /*3060*/  UIADD3 UR30, UPT, UPT, UR24, 0x2, URZ ;  /* 0x00000002181e7890 */ /* 0x000fe4000fffe0ff */
[----:B------:R-:W-:Y:S01]  /*3070*/  @UP1 ULEA UR4, UR17, UR6, 0x3 ;  /* 0x0000000611041291 */ /* 0x000fe2000f8e18ff */
[----:B------:R-:W-:Y:S01]  /*3080*/  LOP3.LUT R8, R8, UR13, RZ, 0x3c, !PT ;  /* 0x0000000d08087c12 */ /* 0x000fe2000f8e3cff */
[----:B------:R-:W-:Y:S02]  /*3090*/  UIADD3 UR28, UPT, UPT, UR26, 0x2, URZ ;  /* 0x000000021a1c7890 */ /* 0x000fe4000fffe0ff */
[----:B------:R-:W-:Y:S01]  /*30a0*/  UIADD3 UR7, UPT, UPT, UR7, 0x10, URZ ;  /* 0x0000001007077890 */ /* 0x000fe2000fffe0ff */
[----:B-1----:R-:W-:Y:S01]  /*30b0*/  @P0 SHF.L.U32 R0, R8, 0x1f, RZ ;  /* 0x0000001f08000819 */ /* 0x002fe200000006ff */
[----:B------:R-:W-:Y:S01]  /*30c0*/  UMOV UR25, 0x80004020 ;  /* 0x8000402000197882 */ /* 0x000fe20000000000 */
[----:B------:R-:W-:Y:S01]  /*30d0*/  UMOV UR27, 0x80004020 ;  /* 0x80004020001b7882 */ /* 0x000fe20000000000 */
[----:B------:R-:W-:Y:S01]  /*30e0*/  UMOV UR31, 0x80004020 ;  /* 0x80004020001f7882 */ /* 0x000fe20000000000 */
[----:B------:R2:W4:Y:S01]  /*30f0*/  @P0 SYNCS.PHASECHK.TRANS64.TRYWAIT P2, [UR4], R0 ;  /* 0x00000000ff0005a7 */ /* 0x0005220008041104 */
[----:B------:R-:W-:Y:S01]  /*3100*/  UIADD3 UR15, UPT, UPT, UR15, -0x1, URZ ;  /* 0xffffffff0f0f7890 */ /* 0x000fe2000fffe0ff */
[----:B------:R2:W-:Y:S01]  /*3110*/  UTCQMMA gdesc[UR26], gdesc[UR24], tmem[UR9], tmem[UR22], idesc[UR23], UP4 ;  /* 0x00ff16181a0075ea */ /* 0x0005e2000a000309 */
[----:B------:R-:W-:Y:S01]  /*3120*/  UPLOP3.LUT UP4, UPT, UPT, UPT, UPT, 0x80, 0x8 ;  /* 0x000000000008789c */ /* 0x000fe20003f8f070 */
[----:B------:R-:W-:Y:S01]  /*3130*/  UMOV UR29, 0x80004020 ;  /* 0x80004020001d7882 */ /* 0x000fe20000000000 */
[----:B------:R-:W-:Y:S01]  /*3140*/  UMOV UR14, UR17 ;  /* 0x00000011000e7c82 */ /* 0x000fe20008000000 */
[----:B------:R2:W-:Y:S01]  /*3150*/  UTCQMMA gdesc[UR28], gdesc[UR30], tmem[UR9], tmem[UR20], idesc[UR21], UPT ;  /* 0x00ff141e1c0075ea */ /* 0x0005e2000b800309 */
[----:B------:R2:W-:Y:S01]  /*3160*/  UTCBAR [UR7], URZ ;  /* 0x000000ff070073e9 */ /* 0x0005e200080000ff */
[----:B------:R-:W-:Y:S06]  /*3170*/  BRA.U UP0, `(.L_x_56) ;  /* 0xfffffffd00787547 */ /* 0x000fec000b83ffff */
.L_x_53:
[----:B------:R-:W-:Y:S01]  /*3180*/  UIADD3 UR18, UPT, UPT, UR18, 0x1, URZ ;  /* 0x0000000112127890 */ /* 0x000fe2000fffe0ff */
[C---:B------:R-:W-:Y:S01]  /*3190*/  ISETP.NE.AND P0, PT, R10.reuse, 0x2, PT ;  /* 0x000000020a00780c */ /* 0x040fe20003f05270 */
[----:B------:R-:W-:Y:S02]  /*31a0*/  UIADD3 UR8, UPT, UPT, UR8, 0x60, URZ ;  /* 0x0000006008087890 */ /* 0x000fe4000fffe0ff */
[----:B------:R-:W-:Y:S01]  /*31b0*/  UISETP.NE.AND UP0, UPT, UR18, 0x4, UPT ;  /* 0x000000041200788c */ /* 0x000fe2000bf05270 */
[----:B-12---:R-:W-:Y:S02]  /*31c0*/  SEL R0, RZ, 0x1, P0 ;  /* 0x00000001ff007807 */ /* 0x006fe40000000000 */
[----:B------:R-:W-:Y:S01]  /*31d0*/  SEL R10, R10, RZ, P0 ;  /* 0x000000ff0a0a7207 */ /* 0x000fe20000000000 */
[----:B------:R-:W-:Y:S01]  /*31e0*/  USEL UR4, URZ, 0x1, UP0 ;  /* 0x00000001ff047887 */ /* 0x000fe20008000000 */
[----:B------:R-:W-:Y:S01]  /*31f0*/  LOP3.LUT R9, R9, R0, RZ, 0x3c, !PT ;  /* 0x0000000009097212 */ /* 0x000fe200078e3cff */
[----:B------:R-:W-:Y:S01]  /*3200*/  USEL UR18, UR18, URZ, UP0 ;  /* 0x000000ff12127287 */ /* 0x000fe20008000000 */
[----:B------:R1:W-:Y:S03]  /*3210*/  UTCBAR [UR8], URZ ;  /* 0x000000ff080073e9 */ /* 0x0003e600080000ff */
[----:B------:R-:W-:Y:S01]  /*3220*/  LOP3.LUT R11, R11, UR4, RZ, 0x3c, !PT ;  /* 0x000000040b0b7c12 */ /* 0x000fe2000f8e3cff */
[----:B------:R-:W-:Y:S07]  /*3230*/  @P1 BRA `(.L_x_57) ;  /* 0xfffffff800b01947 */ /* 0x000fee000383ffff */
[----:B------:R-:W2:Y:S01]  /*3240*/  S2UR UR4, SR_CgaCtaId ;  /* 0x00000000000479c3 */ /* 0x000ea20000008800 */
[----:B------:R-:W-:Y:S01]  /*3250*/  ELECT P0, URZ, PT ;  /* 0x0000000000ff782f */ /* 0x000fe20003800000 */
[----:B------:R-:W-:Y:S01]  /*3260*/  IMAD.MOV.U32 R0, RZ, RZ, 0x1 ;  /* 0x00000001ff007424 */ /* 0x000fe200078e00ff */
[----:B------:R-:W-:Y:S01]  /*3270*/  UIADD3 UR6, UPT, UPT, UR6, 0x80, URZ ;  /* 0x0000008006067890 */ /* 0x000fe2000fffe0ff */
[----:B------:R-:W-:Y:S01]  /*3280*/  SHF.L.U32 R3, R11, 0x1f, RZ ;  /* 0x0000001f0b037819 */ /* 0x000fe200000006ff */
[----:B------:R-:W-:-:S03]  /*3290*/  UMOV UR5, 0x40 ;  /* 0x0000004000057882 */ /* 0x000fc60000000000 */
[----:B------:R-:W-:Y:S01]  /*32a0*/  UVIRTCOUNT.DEALLOC.SMPOOL 0x80 ;  /* 0x000000800000784c */ /* 0x000fe20000000000 */
[----:B--2---:R-:W-:Y:S02]  /*32b0*/  ULEA UR4, UR4, UR5, 0x18 ;  /* 0x0000000504047291 */ /* 0x004fe4000f8ec0ff */
[----:B------:R-:W-:-:S07]  /*32c0*/  ULEA UR5, UR18, UR6, 0x3 ;  /* 0x0000000612057291 */ /* 0x000fce000f8e18ff */
[----:B------:R2:W-:Y:S02]  /*32d0*/  @P0 STS.U8 [UR4+0x1c], R0 ;  /* 0x00001c00ff000988 */ /* 0x0005e40008000004 */
[----:B------:R-:W3:Y:S02]  /*32e0*/  SYNCS.PHASECHK.TRANS64.TRYWAIT P0, [UR5], R3 ;  /* 0x00000003ff0075a7 */ /* 0x000ee40008001105 */
[----:B--23--:R-:W-:Y:S05]  /*32f0*/  @!P0 BRA `(.L_x_58) ;  /* 0x0000003000148947 */ /* 0x00cfea0003800000 */
.L_x_109:
[----:B------:R-:W-:-:S04]  /*3300*/  UIADD3 UR7, UPT, UPT, UR18, 0x1, URZ ;  /* 0x0000000112077890 */ /* 0x000fc8000fffe0ff */
[----:B------:R-:W-:-:S04]  /*3310*/  UISETP.NE.AND UP0, UPT, UR7, 0x4, UPT ;  /* 0x000000040700788c */ /* 0x000fc8000bf05270 */
[----:B-1----:R-:W-:Y:S02]  /*3320*/  USEL UR8, URZ, 0x1, UP0 ;  /* 0x00000001ff087887 */ /* 0x002fe40008000000 */
[----:B------:R-:W-:-:S04]  /*3330*/  USEL UR7, UR7, URZ, UP0 ;  /* 0x000000ff07077287 */ /* 0x000fc80008000000 */
[----:B------:R-:W-:Y:S01]  /*3340*/  ULEA UR5, UR7, UR6, 0x3 ;  /* 0x0000000607057291 */ /* 0x000fe2000f8e18ff */
[----:B------:R-:W-:-:S04]  /*3350*/  LOP3.LUT R2, R11, UR8, RZ, 0x3c, !PT ;  /* 0x000000080b027c12 */ /* 0x000fc8000f8e3cff */
[----:B--2---:R-:W-:-:S04]  /*3360*/  SHF.L.U32 R3, R2, 0x1f, RZ ;  /* 0x0000001f02037819 */ /* 0x004fc800000006ff */
[----:B------:R-:W1:Y:S02]  /*3370*/  SYNCS.PHASECHK.TRANS64.TRYWAIT P0, [UR5], R3 ;  /* 0x00000003ff0075a7 */ /* 0x000e640008001105 */
[----:B-1----:R-:W-:Y:S05]  /*3380*/  @!P0 BRA `(.L_x_59) ;  /* 0x0000003000088947 */ /* 0x002fea0003800000 */
.L_x_111:
[----:B------:R-:W-:-:S04]  /*3390*/  UIADD3 UR7, UPT, UPT, UR7, 0x1, URZ ;  /* 0x0000000107077890 */ /* 0x000fc8000fffe0ff */
[----:B------:R-:W-:-:S04]  /*33a0*/  UISETP.NE.AND UP0, UPT, UR7, 0x4, UPT ;  /* 0x000000040700788c */ /* 0x000fc8000bf05270 */
[----:B------:R-:W-:Y:S02]  /*33b0*/  USEL UR8, URZ, 0x1, UP0 ;  /* 0x00000001ff087887 */ /* 0x000fe40008000000 */
[----:B------:R-:W-:-:S04]  /*33c0*/  USEL UR7, UR7, URZ, UP0 ;  /* 0x000000ff07077287 */ /* 0x000fc80008000000 */
[----:B------:R-:W-:Y:S01]  /*33d0*/  ULEA UR5, UR7, UR6, 0x3 ;  /* 0x0000000607057291 */ /* 0x000fe2000f8e18ff */
[----:B------:R-:W-:-:S04]  /*33e0*/  LOP3.LUT R2, R2, UR8, RZ, 0x3c, !PT ;  /* 0x0000000802027c12 */ /* 0x000fc8000f8e3cff */
[----:B-1----:R-:W-:-:S04]  /*33f0*/  SHF.L.U32 R3, R2, 0x1f, RZ ;  /* 0x0000001f02037819 */ /* 0x002fc800000006ff */
[----:B------:R-:W1:Y:S02]  /*3400*/  SYNCS.PHASECHK.TRANS64.TRYWAIT P0, [UR5], R3 ;  /* 0x00000003ff0075a7 */ /* 0x000e640008001105 */
[----:B-1----:R-:W-:Y:S05]  /*3410*/  @!P0 BRA `(.L_x_60) ;  /* 0x0000002c00fc8947 */ /* 0x002fea0003800000 */
.L_x_113:
[----:B------:R-:W-:-:S04]  /*3420*/  UIADD3 UR7, UPT, UPT, UR7, 0x1, URZ ;  /* 0x0000000107077890 */ /* 0x000fc8000fffe0ff */
[----:B------:R-:W-:-:S04]  /*3430*/  UISETP.NE.AND UP0, UPT, UR7, 0x4, UPT ;  /* 0x000000040700788c */ /* 0x000fc8000bf05270 */
[----:B------:R-:W-:Y:S02]  /*3440*/  USEL UR5, URZ, 0x1, UP0 ;  /* 0x00000001ff057887 */ /* 0x000fe40008000000 */
[----:B------:R-:W-:-:S04]  /*3450*/  USEL UR7, UR7, URZ, UP0 ;  /* 0x000000ff07077287 */ /* 0x000fc80008000000 */
[----:B------:R-:W-:Y:S01]  /*3460*/  ULEA UR7, UR7, UR6, 0x3 ;  /* 0x0000000607077291 */ /* 0x000fe2000f8e18ff */
[----:B-1----:R-:W-:-:S04]  /*3470*/  LOP3.LUT R3, R2, UR5, RZ, 0x3c, !PT ;  /* 0x0000000502037c12 */ /* 0x002fc8000f8e3cff */
[----:B------:R-:W-:-:S04]  /*3480*/  SHF.L.U32 R3, R3, 0x1f, RZ ;  /* 0x0000001f03037819 */ /* 0x000fc800000006ff */
[----:B------:R-:W1:Y:S02]  /*3490*/  SYNCS.PHASECHK.TRANS64.TRYWAIT P0, [UR7], R3 ;  /* 0x00000003ff0075a7 */ /* 0x000e640008001107 */
[----:B-1----:R-:W-:Y:S05]  /*34a0*/  @!P0 BRA `(.L_x_61) ;  /* 0x0000002c00f08947 */ /* 0x002fea0003800000 */
.L_x_115:
[----:B------:R-:W-:Y:S01]  /*34b0*/  NOP ;  /* 0x0000000000007918 */ /* 0x000fe20000000000 */
[----:B-1----:R-:W1:Y:S01]  /*34c0*/  LDS R0, [UR4+0x14] ;  /* 0x00001404ff007984 */ /* 0x002e620008000800 */
[----:B------:R-:W-:Y:S01]  /*34d0*/  ULOP3.LUT UR6, UR19, 0xffff, URZ, 0xc0, !UPT ;  /* 0x0000ffff13067892 */ /* 0x000fe2000f8ec0ff */
[----:B------:R-:W-:Y:S01]  /*34e0*/  UMOV UR8, 0xffff ;  /* 0x0000ffff00087882 */ /* 0x000fe20000000000 */
[----:B------:R-:W-:Y:S02]  /*34f0*/  UMOV UR5, 0x1 ;  /* 0x0000000100057882 */ /* 0x000fe40000000000 */
[----:B------:R-:W-:-:S04]  /*3500*/  USHF.R.U32.HI UR6, URZ, 0x5, UR6 ;  /* 0x00000005ff067899 */ /* 0x000fc80008011606 */
[----:B------:R-:W-:Y:S02]  /*3510*/  USHF.L.U32 UR8, UR8, UR6, URZ ;  /* 0x0000000608087299 */ /* 0x000fe400080006ff */
[----:B------:R-:W-:-:S04]  /*3520*/  USHF.L.U32 UR5, UR5, UR6, URZ ;  /* 0x0000000605057299 */ /* 0x000fc800080006ff */
[----:B-1----:R-:W-:-:S04]  /*3530*/  LOP3.LUT R0, R0, UR8, RZ, 0xc0, !PT ;  /* 0x0000000800007c12 */ /* 0x002fc8000f8ec0ff */
[----:B------:R-:W-:-:S13]  /*3540*/  ISETP.NE.AND P0, PT, R0, UR8, PT ;  /* 0x0000000800007c0c */ /* 0x000fda000bf05270 */
[----:B------:R-:W-:Y:S05]  /*3550*/  @P0 BRA `(.L_x_62) ;  /* 0x0000000000580947 */ /* 0x000fea0003800000 */
[----:B------:R-:W1:Y:S02]  /*3560*/  LDS R0, [UR4+0x18] ;  /* 0x00001804ff007984 */ /* 0x000e640008000800 */
[----:B-1----:R-:W-:-:S04]  /*3570*/  LOP3.LUT R0, R0, UR5, RZ, 0xc0, !PT ;  /* 0x0000000500007c12 */ /* 0x002fc8000f8ec0ff */
[----:B------:R-:W-:-:S13]  /*3580*/  ISETP.NE.AND P0, PT, R0, UR5, PT ;  /* 0x0000000500007c0c */ /* 0x000fda000bf05270 */
[----:B------:R-:W-:Y:S05]  /*3590*/  @P0 BRA `(.L_x_63) ;  /* 0x00000000003c0947 */ /* 0x000fea0003800000 */
[----:B------:R-:W1:Y:S01]  /*35a0*/  S2R R2, SR_LANEID ;  /* 0x0000000000027919 */ /* 0x000e620000000000 */
[----:B------:R-:W-:Y:S01]  /*35b0*/  ULOP3.LUT UR8, URZ, UR8, URZ, 0x33, !UPT ;  /* 0x00000008ff087292 */ /* 0x000fe2000f8e33ff */
[----:B------:R-:W-:Y:S01]  /*35c0*/  LOP3.LUT R4, RZ, UR5, RZ, 0x33, !PT ;  /* 0x00000005ff047c12 */ /* 0x000fe2000f8e33ff */
[----:B------:R-:W-:Y:S02]  /*35d0*/  VOTEU.ANY UR7, UPT, PT ;  /* 0x0000000000077886 */ /* 0x000fe400038e0100 */
[----:B------:R-:W-:Y:S01]  /*35e0*/  UFLO.U32 UR7, UR7 ;  /* 0x00000007000772bd */ /* 0x000fe200080e0000 */
[----:B------:R-:W2:Y:S01]  /*35f0*/  REDUX UR5, R4 ;  /* 0x00000000040573c4 */ /* 0x000ea20000000000 */
[----:B------:R-:W-:-:S06]  /*3600*/  IMAD.U32 R0, RZ, RZ, UR8 ;  /* 0x00000008ff007e24 */ /* 0x000fcc000f8e00ff */
[----:B------:R3:W-:Y:S01]  /*3610*/  UTCATOMSWS.AND URZ, UR8 ;  /* 0x0000000800ff79e3 */ /* 0x0007e20008000000 */
[----:B------:R-:W4:Y:S01]  /*3620*/  REDUX UR6, R0 ;  /* 0x00000000000673c4 */ /* 0x000f220000000000 */
[----:B-1----:R-:W-:Y:S01]  /*3630*/  ISETP.EQ.U32.AND P0, PT, R2, UR7, PT ;  /* 0x0000000702007c0c */ /* 0x002fe2000bf02070 */
[----:B--2---:R-:W-:Y:S01]  /*3640*/  IMAD.U32 R2, RZ, RZ, UR5 ;  /* 0x00000005ff027e24 */ /* 0x004fe2000f8e00ff */
[----:B----4-:R-:W-:-:S11]  /*3650*/  MOV R3, UR6 ;  /* 0x0000000600037c02 */ /* 0x010fd60008000f00 */
[----:B------:R3:W-:Y:S04]  /*3660*/  @P0 ATOMS.AND RZ, [UR4+0x14], R3 ;  /* 0x00001403ffff098c */ /* 0x0007e8000a800004 */
[----:B------:R3:W-:Y:S01]  /*3670*/  @P0 ATOMS.AND RZ, [UR4+0x18], R2 ;  /* 0x00001802ffff098c */ /* 0x0007e2000a800004 */
[----:B------:R-:W-:Y:S05]  /*3680*/  BRA `(.L_x_64) ;  /* 0x0000000000147947 */ /* 0x000fea0003800000 */
.L_x_63:
[----:B------:R-:W-:Y:S02]  /*3690*/  MOV R2, 0x36b0 ;  /* 0x000036b000027802 */ /* 0x000fe40000000f00 */
[----:B----45:R-:W-:Y:S05]  /*36a0*/  CALL.REL.NOINC `($__internal_0_$__cuda_sm10x_tcgen05_guardrail_trap_col_being_dealloced_not_returned_by_alloc) ;  /* 0x00000030000c7944 */ /* 0x030fea0003c00000 */
[----:B------:R-:W-:Y:S05]  /*36b0*/  BRA `(.L_x_64) ;  /* 0x0000000000087947 */ /* 0x000fea0003800000 */
.L_x_62:
[----:B------:R-:W-:Y:S02]  /*36c0*/  MOV R2, 0x36e0 ;  /* 0x000036e000027802 */ /* 0x000fe40000000f00 */
[----:B----45:R-:W-:Y:S05]  /*36d0*/  CALL.REL.NOINC `($__internal_2_$__cuda_sm10x_tcgen05_guardrail_trap_unallocated_columns_being_dealloced) ;  /* 0x0000003000187944 */ /* 0x030fea0003c00000 */
.L_x_64:
[----:B------:R-:W-:Y:S01]  /*36e0*/  NOP ;  /* 0x0000000000007918 */ /* 0x000fe20000000000 */
[----:B---3--:R-:W-:Y:S05]  /*36f0*/  EXIT ;  /* 0x000000000000794d */ /* 0x008fea0003800000 */
.L_x_46:
[----:B------:R-:W-:-:S09]  /*3700*/  UISETP.NE.OR UP2, UPT, UR8, 0x3, !UP2 ;  /* 0x000000030800788c */ /* 0x000fd2000d745670 */
[----:B------:R-:W-:Y:S05]  /*3710*/  BRA.U UP2, `(.L_x_65) ;  /* 0x0000000902c87547 */ /* 0x000fea000b800000 */
[----:B------:R-:W1:Y:S01]  /*3720*/  LDCU.64 UR6, c[0x0][0x888] ;  /* 0x00011100ff0677ac */ /* 0x000e620008000a00 */
[----:B------:R-:W2:Y:S01]  /*3730*/  LDC R0, c[0x0][0xb30] ;  /* 0x0002cc00ff007b82 */ /* 0x000ea20000000800 */
[----:B------:R-:W-:Y:S01]  /*3740*/  IMAD.MOV.U32 R30, RZ, RZ, 0x1 ;  /* 0x00000001ff1e7424 */ /* 0x000fe200078e00ff */
[----:B------:R-:W-:Y:S01]  /*3750*/  CS2R R28, SRZ ;  /* 0x00000000001c7805 */ /* 0x000fe2000001ff00 */
[----:B------:R-:W4:Y:S01]  /*3760*/  LDCU.64 UR4, c[0x0][0x890] ;  /* 0x00011200ff0477ac */ /* 0x000f220008000a00 */
[----:B------:R-:W-:Y:S01]  /*3770*/  IMAD.MOV.U32 R25, RZ, RZ, 0x1000 ;  /* 0x00001000ff197424 */ /* 0x000fe200078e00ff */
[----:B------:R-:W-:-:S03]  /*3780*/  UMOV UR8, 0x400 ;  /* 0x0000040000087882 */ /* 0x000fc60000000000 */
[----:B------:R-:W3:Y:S01]  /*3790*/  LDC R19, c[0x0][0x370] ;  /* 0x0000dc00ff137b82 */ /* 0x000ee20000000800 */
[----:B------:R-:W-:-:S07]  /*37a0*/  UPLOP3.LUT UP1, UPT, UPT, UPT, UPT, 0x40, 0x4 ;  /* 0x000000000004789c */ /* 0x000fce0003f2e870 */
[----:B------:R-:W3:Y:S01]  /*37b0*/  LDC R2, c[0x0][0xb0c] ;  /* 0x0002c300ff027b82 */ /* 0x000ee20000000800 */
[----:B-1----:R-:W-:Y:S02]  /*37c0*/  UISETP.NE.U32.AND UP2, UPT, UR6, URZ, UPT ;  /* 0x000000ff0600728c */ /* 0x002fe4000bf45070 */
[----:B------:R-:W-:Y:S02]  /*37d0*/  ULEA UR6, UR37, UR8, 0x18 ;  /* 0x0000000825067291 */ /* 0x000fe4000f8ec0ff */
[----:B------:R-:W-:Y:S02]  /*37e0*/  UISETP.NE.AND.EX UP2, UPT, UR7, URZ, UPT, UP2 ;  /* 0x000000ff0700728c */ /* 0x000fe4000bf45320 */
[----:B------:R-:W-:Y:S01]  /*37f0*/  UIADD3 UR7, UPT, UPT, UR6, 0x20, URZ ;  /* 0x0000002006077890 */ /* 0x000fe2000fffe0ff */
[----:B------:R-:W1:Y:S01]  /*3800*/  LDC R18, c[0x0][0xb20] ;  /* 0x0002c800ff127b82 */ /* 0x000e620000000800 */
[----:B----4-:R-:W-:Y:S01]  /*3810*/  UISETP.NE.U32.AND UP3, UPT, UR4, URZ, UPT ;  /* 0x000000ff0400728c */ /* 0x010fe2000bf65070 */
[----:B--2---:R-:W-:Y:S01]  /*3820*/  ISETP.NE.AND P1, PT, R0, 0x1, PT ;  /* 0x000000010000780c */ /* 0x004fe20003f25270 */
[----:B------:R-:W-:-:S02]  /*3830*/  UPRMT UR37, UR37, 0x654, UR7 ;  /* 0x0000065425257896 */ /* 0x000fc40008000007 */
[----:B------:R-:W-:-:S03]  /*3840*/  UISETP.NE.AND.EX UP3, UPT, UR5, URZ, UPT, UP3 ;  /* 0x000000ff0500728c */ /* 0x000fc6000bf65330 */
[----:B------:R-:W2:Y:S08]  /*3850*/  LDC.64 R32, c[0x0][0x348] ;  /* 0x0000d200ff207b82 */ /* 0x000eb00000000a00 */
[----:B------:R-:W4:Y:S08]  /*3860*/  LDC.64 R16, c[0x0][0xb10] ;  /* 0x0002c400ff107b82 */ /* 0x000f300000000a00 */
[----:B------:R-:W1:Y:S08]  /*3870*/  LDC.64 R6, c[0x0][0xb18] ;  /* 0x0002c600ff067b82 */ /* 0x000e700000000a00 */
[----:B------:R-:W1:Y:S08]  /*3880*/  LDC.64 R4, c[0x0][0xb28] ;  /* 0x0002ca00ff047b82 */ /* 0x000e700000000a00 */
[----:B---3--:R-:W1:Y:S02]  /*3890*/  LDC R24, c[0x0][0x374] ;  /* 0x0000dd00ff187b82 */ /* 0x008e640000000800 */
.L_x_73:
[C---:B------:R-:W-:Y:S02]  /*38a0*/  LEA R0, R29.reuse, UR6, 0x3 ;  /* 0x000000061d007c11 */ /* 0x040fe4000f8e18ff */
[----:B------:R-:W-:Y:S02]  /*38b0*/  SHF.L.U32 R3, R28, 0x1f, RZ ;  /* 0x0000001f1c037819 */ /* 0x000fe400000006ff */
[----:B------:R-:W-:Y:S02]  /*38c0*/  LEA R20, R29, UR6, 0x4 ;  /* 0x000000061d147c11 */ /* 0x000fe4000f8e20ff */
[----:B---3--:R-:W3:Y:S02]  /*38d0*/  SYNCS.PHASECHK.TRANS64.TRYWAIT P0, [R0+URZ+0x40], R3 ;  /* 0x00004003000075a7 */ /* 0x008ee400080011ff */
[----:B---3--:R-:W-:Y:S05]  /*38e0*/  @!P0 BRA `(.L_x_66) ;  /* 0x0000002800f88947 */ /* 0x008fea0003800000 */
.L_x_116:
[----:B------:R-:W-:Y:S01]  /*38f0*/  ISETP.GE.AND P0, PT, R40, 0x1, PT ;  /* 0x000000012800780c */ /* 0x000fe20003f06270 */
[----:B------:R-:W1:Y:S01]  /*3900*/  LDS.128 R20, [R20+0xd0] ;  /* 0x0000d00014147984 */ /* 0x000e620000000c00 */
[----:B------:R-:W-:Y:S01]  /*3910*/  ISETP.NE.U32.AND P4, PT, RZ, UR4, PT ;  /* 0x00000004ff007c0c */ /* 0x000fe2000bf85070 */
[----:B---3--:R-:W-:Y:S01]  /*3920*/  VIADD R0, R0, 0x50 ;  /* 0x0000005000007836 */ /* 0x008fe20000000000 */
[----:B------:R-:W-:Y:S02]  /*3930*/  SHF.L.U32 R26, R30, 0x1f, RZ ;  /* 0x0000001f1e1a7819 */ /* 0x000fe400000006ff */
[----:B------:R-:W-:Y:S02]  /*3940*/  ISETP.NE.AND.EX P4, PT, RZ, UR5, PT, P4 ;  /* 0x00000005ff007c0c */ /* 0x000fe4000bf85340 */
[----:B------:R-:W-:Y:S01]  /*3950*/  PRMT R0, RZ, 0x654, R0 ;  /* 0x00000654ff007816 */ /* 0x000fe20000000000 */
[----:B------:R-:W-:Y:S01]  /*3960*/  @!PT LDS RZ, [RZ] ;  /* 0x00000000fffff984 */ /* 0x000fe20000000800 */
[----:B------:R-:W-:Y:S01]  /*3970*/  @!PT LDS RZ, [RZ] ;  /* 0x00000000fffff984 */ /* 0x000fe20000000800 */
[----:B------:R-:W-:Y:S01]  /*3980*/  @!PT LDS RZ, [RZ] ;  /* 0x00000000fffff984 */ /* 0x000fe20000000800 */
[----:B------:R-:W-:Y:S01]  /*3990*/  @!PT LDS RZ, [RZ] ;  /* 0x00000000fffff984 */ /* 0x000fe20000000800 */
[----:B------:R3:W-:Y:S06]  /*39a0*/  MEMBAR.ALL.CTA ;  /* 0x0000000000007992 */ /* 0x0007ec0000008000 */
[----:B---3--:R-:W3:Y:S02]  /*39b0*/  FENCE.VIEW.ASYNC.S ;  /* 0x00000000000073c6 */ /* 0x008ee40000000000 */
[----:B---3--:R3:W-:Y:S01]  /*39c0*/  SYNCS.ARRIVE.TRANS64.RED.A1T0 RZ, [R0+URZ], RZ ;  /* 0x000000ff00ff79a7 */ /* 0x0087e200081004ff */
[----:B-1----:R-:W-:Y:S11]  /*39d0*/  LOP3.LUT P3, RZ, R22, 0x1, RZ, 0xc0, !PT ;  /* 0x0000000116ff7812 */ /* 0x002ff6000786c0ff */
[----:B------:R-:W-:Y:S02]  /*39e0*/  @!UPT UIADD3 URZ, UPT, UPT, URZ, URZ, URZ ;  /* 0x000000fffffff290 */ /* 0x000fe4000fffe0ff */
[----:B------:R-:W-:Y:S02]  /*39f0*/  @P3 MOV R13, R20 ;  /* 0x00000014000d3202 */ /* 0x000fe40000000f00 */
[----:B------:R-:W-:Y:S01]  /*3a00*/  @P3 LOP3.LUT R8, R21, 0xffff, RZ, 0xc0, !PT ;  /* 0x0000ffff15083812 */ /* 0x000fe200078ec0ff */
[----:B---3--:R-:W-:Y:S06]  /*3a10*/  @!P0 BRA `(.L_x_67) ;  /* 0x0000000000a48947 */ /* 0x008fec0003800000 */
[----:B------:R-:W-:Y:S01]  /*3a20*/  IMAD.HI.U32 R31, R24, R7, RZ ;  /* 0x00000007181f7227 */ /* 0x000fe200078e00ff */
[----:B------:R-:W-:Y:S02]  /*3a30*/  ISETP.NE.AND P0, PT, R6, 0x1, PT ;  /* 0x000000010600780c */ /* 0x000fe40003f05270 */
[----:B------:R-:W-:Y:S01]  /*3a40*/  ISETP.NE.AND P2, PT, R40, 0x1, PT ;  /* 0x000000012800780c */ /* 0x000fe20003f45270 */
[----:B----4-:R-:W-:Y:S01]  /*3a50*/  IMAD.HI.U32 R34, R19, R16, RZ ;  /* 0x0000001013227227 */ /* 0x010fe200078e00ff */
[----:B------:R-:W-:Y:S02]  /*3a60*/  SHF.R.U32.HI R31, RZ, R18, R31 ;  /* 0x00000012ff1f7219 */ /* 0x000fe4000001161f */
[----:B------:R-:W-:Y:S01]  /*3a70*/  ISETP.NE.AND P5, PT, R2, 0x1, PT ;  /* 0x000000010200780c */ /* 0x000fe20003fa5270 */
[----:B------:R-:W-:Y:S01]  /*3a80*/  IMAD.HI.U32 R36, R13, R16, RZ ;  /* 0x000000100d247227 */ /* 0x000fe200078e00ff */
[----:B------:R-:W-:Y:S02]  /*3a90*/  SHF.R.U32.HI R34, RZ, R17, R34 ;  /* 0x00000011ff227219 */ /* 0x000fe40000011622 */
[----:B------:R-:W-:Y:S01]  /*3aa0*/  SEL R3, R24, R31, !P0 ;  /* 0x0000001f18037207 */ /* 0x000fe20004000000 */
[C---:B------:R-:W-:Y:S01]  /*3ab0*/  IMAD.HI.U32 R31, R8.reuse, R7, RZ ;  /* 0x00000007081f7227 */ /* 0x040fe200078e00ff */
[----:B------:R-:W-:Y:S02]  /*3ac0*/  SEL R11, R19, R34, !P5 ;  /* 0x00000022130b7207 */ /* 0x000fe40006800000 */
[----:B------:R-:W-:Y:S01]  /*3ad0*/  SHF.R.U32.HI R36, RZ, R17, R36 ;  /* 0x00000011ff247219 */ /* 0x000fe20000011624 */
[----:B------:R-:W-:Y:S01]  /*3ae0*/  IMAD.HI.U32 R38, R3, R4, RZ ;  /* 0x0000000403267227 */ /* 0x000fe200078e00ff */
[----:B------:R-:W-:Y:S03]  /*3af0*/  SHF.R.U32.HI R31, RZ, R18, R31 ;  /* 0x00000012ff1f7219 */ /* 0x000fe6000001161f */
[----:B------:R-:W-:Y:S01]  /*3b00*/  IMAD.HI.U32 R34, R11, R4, RZ ;  /* 0x000000040b227227 */ /* 0x000fe200078e00ff */
[----:B------:R-:W-:Y:S02]  /*3b10*/  @P2 SHF.R.U32.HI R3, RZ, R5, R38 ;  /* 0x00000005ff032219 */ /* 0x000fe40000011626 */
[----:B------:R-:W-:Y:S02]  /*3b20*/  SEL R9, R8, R31, !P0 ;  /* 0x0000001f08097207 */ /* 0x000fe40004000000 */
[----:B------:R-:W-:Y:S01]  /*3b30*/  @P2 SHF.R.U32.HI R11, RZ, R5, R34 ;  /* 0x00000005ff0b2219 */ /* 0x000fe20000011622 */
[C---:B------:R-:W-:Y:S01]  /*3b40*/  IMAD R10, R40.reuse, R3, RZ ;  /* 0x00000003280a7224 */ /* 0x040fe200078e02ff */
[----:B------:R-:W-:Y:S01]  /*3b50*/  SEL R3, R13, R36, !P5 ;  /* 0x000000240d037207 */ /* 0x000fe20006800000 */
[C---:B------:R-:W-:Y:S03]  /*3b60*/  IMAD.HI.U32 R14, R9.reuse, R4, RZ ;  /* 0x00000004090e7227 */ /* 0x040fe600078e00ff */
[----:B------:R-:W-:Y:S01]  /*3b70*/  ISETP.GE.AND P0, PT, R9, R10, PT ;  /* 0x0000000a0900720c */ /* 0x000fe20003f06270 */
[C---:B------:R-:W-:Y:S01]  /*3b80*/  IMAD R12, R40.reuse, R11, RZ ;  /* 0x0000000b280c7224 */ /* 0x040fe200078e02ff */
[-C--:B------:R-:W-:Y:S04]  /*3b90*/  SHF.R.U32.HI R14, RZ, R5.reuse, R14 ;  /* 0x00000005ff0e7219 */ /* 0x080fe8000001160e */
[----:B------:R-:W-:Y:S02]  /*3ba0*/  ISETP.GE.OR P0, PT, R3, R12, P0 ;  /* 0x0000000c0300720c */ /* 0x000fe40000706670 */
[----:B------:R-:W-:Y:S05]  /*3bb0*/  SEL R15, R9, R14, !P2 ;  /* 0x0000000e090f7207 */ /* 0x000fea0005000000 */
[----:B------:R-:W-:Y:S04]  /*3bc0*/  IMAD.MOV R14, RZ, RZ, -R15 ;  /* 0x000000ffff0e7224 */ /* 0x000fe800078e0a0f */
[----:B------:R-:W-:Y:S02]  /*3bd0*/  IMAD R14, R40, R14, R9 ;  /* 0x0000000e280e7224 */ /* 0x000fe400078e0209 */
[C---:B------:R-:W-:Y:S05]  /*3be0*/  @!P0 IMAD.HI.U32 R10, R3.reuse, R4, RZ ;  /* 0x00000004030a8227 */ /* 0x040fea00078e00ff */
[----:B------:R-:W-:Y:S04]  /*3bf0*/  @!P0 SHF.R.U32.HI R10, RZ, R5, R10 ;  /* 0x00000005ff0a8219 */ /* 0x000fe8000001160a */
[----:B------:R-:W-:Y:S01]  /*3c00*/  @!P0 SEL R0, R3, R10, !P2 ;  /* 0x0000000a03008207 */ /* 0x000fe20005000000 */
[----:B------:R-:W-:Y:S03]  /*3c10*/  IMAD.MOV R10, RZ, RZ, -R3 ;  /* 0x000000ffff0a7224 */ /* 0x000fe600078e0a03 */
[----:B------:R-:W-:Y:S01]  /*3c20*/  @!P0 IADD3 R15, PT, PT, R15, -R0, RZ ;  /* 0x800000000f0f8210 */ /* 0x000fe20007ffe0ff */
[----:B------:R-:W-:Y:S01]  /*3c30*/  @!P0 IMAD R0, R11, R14, R0 ;  /* 0x0000000e0b008224 */ /* 0x000fe200078e0200 */
[----:B------:R-:W-:Y:S01]  /*3c40*/  IADD3 R11, PT, PT, -R9, RZ, RZ ;  /* 0x000000ff090b7210 */ /* 0x000fe20007ffe1ff */
[----:B------:R-:W-:Y:S02]  /*3c50*/  IMAD R13, R2, R10, R13 ;  /* 0x0000000a020d7224 */ /* 0x000fe400078e020d */
[----:B------:R-:W-:Y:S02]  /*3c60*/  @!P0 IMAD R9, R15, R40, R3 ;  /* 0x000000280f098224 */ /* 0x000fe400078e0203 */
[----:B------:R-:W-:Y:S02]  /*3c70*/  @!P0 IMAD.MOV.U32 R3, RZ, RZ, R0 ;  /* 0x000000ffff038224 */ /* 0x000fe400078e0000 */
[----:B------:R-:W-:Y:S02]  /*3c80*/  IMAD R8, R6, R11, R8 ;  /* 0x0000000b06087224 */ /* 0x000fe400078e0208 */
[----:B------:R-:W-:Y:S02]  /*3c90*/  IMAD R13, R3, R2, R13 ;  /* 0x00000002030d7224 */ /* 0x000fe400078e020d */
[----:B------:R-:W-:Y:S02]  /*3ca0*/  IMAD R8, R9, R6, R8 ;  /* 0x0000000609087224 */ /* 0x000fe400078e0208 */
.L_x_67:
[----:B------:R-:W-:Y:S05]  /*3cb0*/  BRA.U UP1, `(.L_x_68) ;  /* 0x0000000101107547 */ /* 0x000fea000b800000 */
[----:B------:R-:W-:Y:S04]  /*3cc0*/  MOV R0, UR13 ;  /* 0x0000000d00007c02 */ /* 0x000fe80008000f00 */
[----:B------:R-:W-:Y:S04]  /*3cd0*/  SHF.L.U32 R3, R0, 0x1f, RZ ;  /* 0x0000001f00037819 */ /* 0x000fe800000006ff */
[----:B------:R-:W1:Y:S02]  /*3ce0*/  SYNCS.PHASECHK.TRANS64.TRYWAIT P0, [UR6+0x38], R3 ;  /* 0x00003803ff0075a7 */ /* 0x000e640008001106 */
[----:B-1----:R-:W-:Y:S05]  /*3cf0*/  @!P0 BRA `(.L_x_69) ;  /* 0x0000002800088947 */ /* 0x002fea0003800000 */
.L_x_68:
[----:B------:R-:W-:Y:S05]  /*3d00*/  BRA.U !UP3, `(.L_x_70) ;  /* 0x000000010b347547 */ /* 0x000fea000b800000 */
[----:B------:R-:W-:Y:S01]  /*3d10*/  UPLOP3.LUT UP0, UPT, UPT, UPT, UP2, 0x80, 0x8 ;  /* 0x000000000008789c */ /* 0x000fe20003f0f020 */
[----:B-1----:R-:W-:Y:S02]  /*3d20*/  HFMA2 R0, -RZ, RZ, 0, 5.9604644775390625e-08 ;  /* 0x00000001ff007431 */ /* 0x002fe400000001ff */
[----:B------:R-:W-:Y:S03]  /*3d30*/  IMAD.MOV.U32 R96, RZ, RZ, 0x1 ;  /* 0x00000001ff607424 */ /* 0x000fe600078e00ff */
[----:B------:R-:W-:Y:S05]  /*3d40*/  PLOP3.LUT P0, PT, PT, PT, UP0, 0x80, 0x8 ;  /* 0x000000000008781c */ /* 0x000fea0003f0f008 */
[----:B------:R-:W1:Y:S01]  /*3d50*/  @UP0 LDCU.64 UR8, c[0x0][0x888] ;  /* 0x00011100ff0807ac */ /* 0x000e620008000a00 */
[----:B------:R-:W-:Y:S07]  /*3d60*/  @UP0 UIMAD UR7, UR36, UR4, URZ ;  /* 0x00000004240702a4 */ /* 0x000fee000f8e02ff */
[----:B------:R-:W-:Y:S01]  /*3d70*/  @!P0 PRMT R96, R0, 0x7610, R96 ;  /* 0x0000761000608816 */ /* 0x000fe20000000060 */
[----:B-1----:R-:W-:Y:S03]  /*3d80*/  @UP0 UIMAD.WIDE UR8, UR7, 0x4, UR8 ;  /* 0x00000004070808a5 */ /* 0x002fe6000f8e0208 */
[----:B------:R-:W1:Y:S03]  /*3d90*/  @!UP0 LDCU UR7, c[0x0][0x880] ;  /* 0x00011000ff0787ac */ /* 0x000e660008000800 */
[----:B------:R-:W-:Y:S01]  /*3da0*/  IMAD.U32 R10, RZ, RZ, UR8 ;  /* 0x00000008ff0a7e24 */ /* 0x000fe2000f8e00ff */
[----:B------:R-:W-:Y:S05]  /*3db0*/  MOV R11, UR9 ;  /* 0x00000009000b7c02 */ /* 0x000fea0008000f00 */
[----:B-----5:R3:W5:Y:S02]  /*3dc0*/  @P0 LDG.E R49, desc[UR40][R10.64] ;  /* 0x000000280a310981 */ /* 0x020764000c1e1900 */
[----:B-1-3--:R-:W-:Y:S07]  /*3dd0*/  @!P0 IMAD.U32 R49, RZ, RZ, UR7 ;  /* 0x00000007ff318e24 */ /* 0x00afee000f8e00ff */
.L_x_70:
[----:B-----5:R-:W-:Y:S01]  /*3de0*/  @!P4 FSETP.EQ.AND P5, PT, R49, RZ, PT ;  /* 0x000000ff3100c20b */ /* 0x020fe20003fa2000 */
[----:B------:R-:W-:Y:S01]  /*3df0*/  @!UPT UIADD3 URZ, UPT, UPT, URZ, URZ, URZ ;  /* 0x000000fffffff290 */ /* 0x000fe2000fffe0ff */
[----:B------:R-:W-:Y:S11]  /*3e00*/  @!P4 BRA `(.L_x_71) ;  /* 0x000000000014c947 */ /* 0x000ff60003800000 */
[----:B------:R-:W-:Y:S02]  /*3e10*/  LOP3.LUT P0, RZ, R96, 0xff, RZ, 0xc0, !PT ;  /* 0x000000ff60ff7812 */ /* 0x000fe4000780c0ff */
[----:B------:R-:W-:Y:S04]  /*3e20*/  PLOP3.LUT P5, PT, PT, PT, UP0, 0x80, 0x8 ;  /* 0x000000000008781c */ /* 0x000fe80003faf008 */
[----:B------:R-:W-:Y:S07]  /*3e30*/  PLOP3.LUT P5, PT, P5, PT, PT, 0x8, 0x80 ;  /* 0x000000000080781c */ /* 0x000fee0002fae170 */
[----:B------:R-:W-:Y:S11]  /*3e40*/  @P0 FSETP.EQ.AND P5, PT, R49, RZ, PT ;  /* 0x000000ff3100020b */ /* 0x000ff60003fa2000 */
[----:B------:R-:W-:Y:S02]  /*3e50*/  @!UPT UIADD3 URZ, UPT, UPT, URZ, URZ, URZ ;  /* 0x000000fffffff290 */ /* 0x000fe4000fffe0ff */
.L_x_71:
[----:B------:R-:W3:Y:S01]  /*3e60*/  SYNCS.PHASECHK.TRANS64.TRYWAIT P4, [UR6+0x28], R26 ;  /* 0x0000281aff0075a7 */ /* 0x000ee20008081106 */
[----:B------:R-:W-:Y:S01]  /*3e70*/  @P3 SHF.R.U32.HI R27, RZ, 0x10, R21 ;  /* 0x00000010ff1b3819 */ /* 0x000fe20000011615 */
[----:B------:R-:W-:Y:S01]  /*3e80*/  VIADD R29, R29, 0x1 ;  /* 0x000000011d1d7836 */ /* 0x000fe20000000000 */
[----:B------:R-:W5:Y:S08]  /*3e90*/  LDC.64 R14, c[0x0][0xb10] ;  /* 0x0002c400ff0e7b82 */ /* 0x000f700000000a00 */
[----:B------:R-:W2:Y:S08]  /*3ea0*/  LDC.64 R10, c[0x0][0xb18] ;  /* 0x0002c600ff0a7b82 */ /* 0x000eb00000000a00 */
[----:B-1----:R-:W1:Y:S08]  /*3eb0*/  @!P1 LDC R0, c[0x0][0xb20] ;  /* 0x0002c800ff009b82 */ /* 0x002e700000000800 */
[----:B------:R-:W4:Y:S01]  /*3ec0*/  @!P1 LDC R3, c[0x0][0xb0c] ;  /* 0x0002c300ff039b82 */ /* 0x000f220000000800 */
[----:B-----5:R-:W-:Y:S05]  /*3ed0*/  @!P1 IMAD.HI.U32 R14, R13, R14, RZ ;  /* 0x0000000e0d0e9227 */ /* 0x020fea00078e00ff */
[----:B------:R-:W-:Y:S01]  /*3ee0*/  @!P1 SHF.R.U32.HI R14, RZ, R15, R14 ;  /* 0x0000000fff0e9219 */ /* 0x000fe2000001160e */
[----:B--2---:R-:W-:Y:S01]  /*3ef0*/  @!P1 IMAD.HI.U32 R11, R8, R11, RZ ;  /* 0x0000000b080b9227 */ /* 0x004fe200078e00ff */
[----:B------:R-:W-:Y:S04]  /*3f00*/  @!P1 ISETP.NE.AND P0, PT, R10, 0x1, PT ;  /* 0x000000010a00980c */ /* 0x000fe80003f05270 */
[----:B-1----:R-:W-:Y:S02]  /*3f10*/  @!P1 SHF.R.U32.HI R9, RZ, R0, R11 ;  /* 0x00000000ff099219 */ /* 0x002fe4000001160b */
[----:B----4-:R-:W-:Y:S02]  /*3f20*/  @!P1 ISETP.NE.AND P2, PT, R3, 0x1, PT ;  /* 0x000000010300980c */ /* 0x010fe40003f45270 */
[----:B------:R-:W-:Y:S02]  /*3f30*/  @!P1 SEL R9, R8, R9, !P0 ;  /* 0x0000000908099207 */ /* 0x000fe40004000000 */
[----:B------:R-:W-:Y:S02]  /*3f40*/  ELECT P0, URZ, PT ;  /* 0x0000000000ff782f */ /* 0x000fe40003800000 */
[----:B------:R-:W-:Y:S05]  /*3f50*/  @!P1 SEL R14, R13, R14, !P2 ;  /* 0x0000000e0d0e9207 */ /* 0x000fea0005000000 */
[----:B------:R-:W-:Y:S02]  /*3f60*/  @!P1 IMAD.IADD R0, R9, 0x1, -R14 ;  /* 0x0000000109009824 */ /* 0x000fe400078e0a0e */
[----:B------:R-:W-:Y:S02]  /*3f70*/  @!P1 IMAD.IADD R9, R14, 0x1, -R9 ;  /* 0x000000010e099824 */ /* 0x000fe400078e0a09 */
[----:B------:R-:W-:Y:S02]  /*3f80*/  @!P1 IMAD R13, R0, R3, R13 ;  /* 0x00000003000d9224 */ /* 0x000fe400078e020d */
[----:B------:R-:W-:Y:S01]  /*3f90*/  @!P1 IMAD R8, R9, R10, R8 ;  /* 0x0000000a09089224 */ /* 0x000fe200078e0208 */
[----:B---3--:R-:W-:Y:S06]  /*3fa0*/  @!P4 BRA `(.L_x_72) ;  /* 0x000000240074c947 */ /* 0x008fec0003800000 */
.L_x_119:
[----:B------:R-:W-:Y:S01]  /*3fb0*/  PLOP3.LUT P5, PT, P5, P0, PT, 0xf2, 0x2f ;  /* 0x00000000002f781c */ /* 0x000fe20002fa1e72 */
[----:B------:R-:W-:Y:S01]  /*3fc0*/  UMOV UR14, 0x0 ;  /* 0x00000000000e7882 */ /* 0x000fe20000000000 */
[----:B------:R-:W-:Y:S01]  /*3fd0*/  LOP3.LUT R30, R30, 0x1, RZ, 0x3c, !PT ;  /* 0x000000011e1e7812 */ /* 0x000fe200078e3cff */
[----:B------:R-:W-:Y:S01]  /*3fe0*/  UMOV UR15, 0x10000000 ;  /* 0x10000000000f7882 */ /* 0x000fe20000000000 */
[----:B------:R-:W-:Y:S01]  /*3ff0*/  UMOV UR12, UR36 ;  /* 0x00000024000c7c82 */ /* 0x000fe20008000000 */
[----:B------:R-:W-:Y:S08]  /*4000*/  @P3 R2UR UR36, R27 ;  /* 0x000000001b2432ca */ /* 0x000ff000000e0000 */
[----:B-1----:R-:W-:Y:S01]  /*4010*/  @!P5 IADD3 R3, P0, PT, R32, 0x580, RZ ;  /* 0x000005802003d810 */ /* 0x002fe20007f1e0ff */
[----:B------:R-:W-:Y:S01]  /*4020*/  @!P5 IMAD.SHL.U32 R91, R91, 0x40, RZ ;  /* 0x000000405b5bd824 */ /* 0x000fe200078e00ff */
[----:B------:R-:W-:Y:S01]  /*4030*/  VOTEU.ALL UP1, P5 ;  /* 0x0000000000ff7886 */ /* 0x000fe20002820000 */
[----:B------:R-:W-:Y:S01]  /*4040*/  @!P5 IMAD.SHL.U32 R97, R97, 0x40, RZ ;  /* 0x000000406161d824 */ /* 0x000fe200078e00ff */
[----:B------:R-:W-:Y:S01]  /*4050*/  @!P5 R2UR UR8, R3 ;  /* 0x000000000308d2ca */ /* 0x000fe200000e0000 */
[----:B------:R-:W-:Y:S01]  /*4060*/  @!P5 IMAD.X R0, RZ, RZ, R33, P0 ;  /* 0x000000ffff00d224 */ /* 0x000fe200000e0621 */
[----:B------:R-:W-:Y:S01]  /*4070*/  @!P5 R2UR UR10, R91 ;  /* 0x000000005b0ad2ca */ /* 0x000fe200000e0000 */
[----:B------:R-:W-:Y:S01]  /*4080*/  @!UP1 UIADD3 UR9, UPT, UPT, UR6, 0x20, URZ ;  /* 0x0000002006099890 */ /* 0x000fe2000fffe0ff */
[----:B------:R-:W-:Y:S01]  /*4090*/  @!P5 R2UR UR11, R97 ;  /* 0x00000000610bd2ca */ /* 0x000fe200000e0000 */
[----:B------:R-:W-:Y:S01]  /*40a0*/  IMAD.IADD R91, R8, 0x1, R79 ;  /* 0x00000001085b7824 */ /* 0x000fe200078e024f */
[----:B------:R-:W-:Y:S01]  /*40b0*/  @!P5 R2UR UR7, R0 ;  /* 0x000000000007d2ca */ /* 0x000fe200000e0000 */
[----:B------:R-:W-:Y:S01]  /*40c0*/  IMAD.IADD R97, R13, 0x1, R90 ;  /* 0x000000010d617824 */ /* 0x000fe200078e025a */
[C---:B------:R-:W-:Y:S04]  /*40d0*/  ISETP.NE.AND P0, PT, R29.reuse, 0x2, PT ;  /* 0x000000021d00780c */ /* 0x040fe80003f05270 */
[----:B------:R-:W-:Y:S01]  /*40e0*/  SEL R3, RZ, 0x1, P0 ;  /* 0x00000001ff037807 */ /* 0x000fe20000000000 */
[----:B------:R-:W-:Y:S01]  /*40f0*/  IMAD.U32 R10, RZ, RZ, UR8 ;  /* 0x00000008ff0a7e24 */ /* 0x000fe2000f8e00ff */
[----:B------:R-:W-:Y:S01]  /*4100*/  @!UP1 UIADD3 UR8, UPT, UPT, UR6, 0x200, URZ ;  /* 0x0000020006089890 */ /* 0x000fe2000fffe0ff */
[----:B------:R-:W-:Y:S01]  /*4110*/  SEL R29, R29, RZ, P0 ;  /* 0x000000ff1d1d7207 */ /* 0x000fe20000000000 */
[----:B------:R-:W-:Y:S01]  /*4120*/  VOTEU.ALL UP1, P5 ;  /* 0x0000000000ff7886 */ /* 0x000fe20002820000 */
[----:B------:R-:W-:Y:S02]  /*4130*/  LOP3.LUT R28, R28, R3, RZ, 0x3c, !PT ;  /* 0x000000031c1c7212 */ /* 0x000fe400078e3cff */
[----:B------:R-:W-:Y:S01]  /*4140*/  IMAD.U32 R11, RZ, RZ, UR7 ;  /* 0x00000007ff0b7e24 */ /* 0x000fe2000f8e00ff */
[----:B------:R-:W-:Y:S04]  /*4150*/  @!P5 R2UR UR16, R10 ;  /* 0x000000000a10d2ca */ /* 0x000fe800000e0000 */
[----:B------:R-:W-:Y:S11]  /*4160*/  @!P5 R2UR UR17, R11 ;  /* 0x000000000b11d2ca */ /* 0x000ff600000e0000 */
[----:B------:R-:W-:Y:S02]  /*4170*/  @!UPT UIADD3 URZ, UPT, UPT, URZ, URZ, URZ ;  /* 0x000000fffffff290 */ /* 0x000fe4000fffe0ff */
[----:B------:R3:W-:Y:S01]  /*4180*/  @!UP1 UTMALDG.3D [UR8], [UR16], desc[UR14] ;  /* 0x00000e08100095b4 */ /* 0x0007e20008011000 */
[----:B------:R3:W-:Y:S01]  /*4190*/  @!P5 SYNCS.ARRIVE.TRANS64.RED.A0TR RZ, [UR6+0x20], R25 ;  /* 0x00002019ffffd9a7 */ /* 0x0007e20008300406 */
[----:B------:R-:W-:Y:S01]  /*41a0*/  UPLOP3.LUT UP1, UPT, UPT, UPT, UPT, 0x80, 0x8 ;  /* 0x000000000008789c */ /* 0x000fe20003f2f070 */
[----:B------:R-:W-:Y:S01]  /*41b0*/  SYNCS.ARRIVE.TRANS64.RED.A1T0 RZ, [UR37], RZ ;  /* 0x000000ffffff79a7 */ /* 0x000fe20008100425 */
[----:B------:R-:W-:Y:S09]  /*41c0*/  @P3 BRA `(.L_x_73) ;  /* 0xfffffff400b43947 */ /* 0x000ff2000383ffff */
[----:B------:R-:W-:Y:S07]  /*41d0*/  MOV R0, UR6 ;  /* 0x0000000600007c02 */ /* 0x000fee0008000f00 */
.L_x_74:
[----:B-1----:R-:W-:-:S04]  /*41e0*/  SHF.L.U32 R3, R30, 0x1f, RZ ;  /* 0x0000001f1e037819 */ /* 0x002fc800000006ff */
[----:B------:R1:W2:Y:S03]  /*41f0*/  SYNCS.PHASECHK.TRANS64.TRYWAIT P0, [R0+URZ+0x28], R3 ;  /* 0x00002803000075a7 */ /* 0x0002a600080011ff */
[----:B--2---:R-:W-:Y:S05]  /*4200*/  @!P0 NANOSLEEP.SYNCS 0x989680 ;  /* 0x009896800000895d */ /* 0x004fea0003900000 */
[----:B------:R-:W2:Y:S02]  /*4210*/  @!P0 SYNCS.PHASECHK.TRANS64 P0, [R0+URZ+0x28], R3 ;  /* 0x00002803000085a7 */ /* 0x000ea400080010ff */
[----:B--23--:R-:W-:Y:S05]  /*4220*/  @P0 EXIT ;  /* 0x000000000000094d */ /* 0x00cfea0003800000 */
[----:B------:R-:W-:Y:S05]  /*4230*/  BRA `(.L_x_74) ;  /* 0xfffffffc00e87947 */ /* 0x000fea000383ffff */
.L_x_65:
[----:B------:R-:W-:-:S06]  /*4240*/  UISETP.GE.AND UP1, UPT, UR8, 0x4, UPT ;  /* 0x000000040800788c */ /* 0x000fcc000bf26270 */
[----:B------:R-:W-:-:S13]  /*4250*/  PLOP3.LUT P0, PT, PT, PT, UP1, 0x80, 0x8 ;  /* 0x000000000008781c */ /* 0x000fda0003f0f018 */
[----:B------:R-:W-:Y:S05]  /*4260*/  @!P0 EXIT ;  /* 0x000000000000894d */ /* 0x000fea0003800000 */
[----:B------:R-:W-:Y:S01]  /*4270*/  BAR.SYNC.DEFER_BLOCKING 0x6, 0xa0 ;  /* 0x0182800000007b1d */ /* 0x000fe20000010000 */
[C---:B------:R-:W-:Y:S02]  /*4280*/  IMAD.SHL.U32 R5, R101.reuse, 0x40, RZ ;  /* 0x0000004065057824 */ /* 0x040fe400078e00ff */
[----:B------:R-:W-:Y:S02]  /*4290*/  HFMA2 R111, -RZ, RZ, 0, 0 ;  /* 0x00000000ff6f7431 */ /* 0x000fe400000001ff */
[C---:B------:R-:W-:Y:S01]  /*42a0*/  IMAD.SHL.U32 R0, R101.reuse, 0x20, RZ ;  /* 0x0000002065007824 */ /* 0x040fe200078e00ff */
[----:B------:R-:W-:Y:S01]  /*42b0*/  CS2R R106, SRZ ;  /* 0x00000000006a7805 */ /* 0x000fe2000001ff00 */
[----:B------:R-:W-:Y:S01]  /*42c0*/  IMAD.SHL.U32 R2, R101, 0x2, RZ ;  /* 0x0000000265027824 */ /* 0x000fe200078e00ff */
[----:B------:R-:W-:Y:S01]  /*42d0*/  UMOV UR43, 0x400 ;  /* 0x00000400002b7882 */ /* 0x000fe20000000000 */
[----:B------:R-:W1:Y:S01]  /*42e0*/  LDC R99, c[0x0][0x370] ;  /* 0x0000dc00ff637b82 */ /* 0x000e620000000800 */
[----:B------:R-:W-:Y:S01]  /*42f0*/  ULEA UR43, UR37, UR43, 0x18 ;  /* 0x0000002b252b7291 */ /* 0x000fe2000f8ec0ff */
[----:B------:R-:W-:Y:S01]  /*4300*/  LOP3.LUT R7, R5, 0x180, RZ, 0xc0, !PT ;  /* 0x0000018005077812 */ /* 0x000fe200078ec0ff */
[C---:B------:R-:W-:Y:S01]  /*4310*/  IMAD.SHL.U32 R103, R101.reuse, 0x8, RZ ;  /* 0x0000000865677824 */ /* 0x040fe200078e00ff */
[----:B------:R-:W-:Y:S01]  /*4320*/  LOP3.LUT R0, R0, 0xc00, RZ, 0xc0, !PT ;  /* 0x00000c0000007812 */ /* 0x000fe200078ec0ff */
[----:B------:R-:W-:Y:S01]  /*4330*/  IMAD.U32 R46, R101, 0x10000, RZ ;  /* 0x00010000652e7824 */ /* 0x000fe200078e00ff */
[----:B------:R-:W-:Y:S01]  /*4340*/  LOP3.LUT R2, R7, 0x20, R2, 0xf8, !PT ;  /* 0x0000002007027812 */ /* 0x000fe200078ef802 */
[----:B------:R-:W-:Y:S01]  /*4350*/  UIADD3 UR4, UPT, UPT, UR43, 0x1200, URZ ;  /* 0x000012002b047890 */ /* 0x000fe2000fffe0ff */
[----:B------:R-:W2:Y:S01]  /*4360*/  LDC R42, c[0x0][0xb0c] ;  /* 0x0002c300ff2a7b82 */ /* 0x000ea20000000800 */
[----:B------:R-:W-:Y:S01]  /*4370*/  LOP3.LUT R0, R0, 0x40, R5, 0xf8, !PT ;  /* 0x0000004000007812 */ /* 0x000fe200078ef805 */
[----:B------:R-:W-:Y:S01]  /*4380*/  IMAD.MOV.U32 R44, RZ, RZ, RZ ;  /* 0x000000ffff2c7224 */ /* 0x000fe200078e00ff */
[----:B------:R-:W-:Y:S01]  /*4390*/  LOP3.LUT R103, R2, 0x30, R103, 0x78, !PT ;  /* 0x0000003002677812 */ /* 0x000fe200078e7867 */
[----:B------:R-:W-:Y:S01]  /*43a0*/  IMAD.MOV.U32 R108, RZ, RZ, RZ ;  /* 0x000000ffff6c7224 */ /* 0x000fe200078e00ff */
[----:B------:R-:W-:Y:S01]  /*43b0*/  LOP3.LUT R0, R0, 0x200, R5, 0xf8, !PT ;  /* 0x0000020000007812 */ /* 0x000fe200078ef805 */
[----:B------:R-:W-:Y:S01]  /*43c0*/  IMAD.SHL.U32 R5, R101, 0x10, RZ ;  /* 0x0000001065057824 */ /* 0x000fe200078e00ff */
[----:B------:R-:W-:Y:S01]  /*43d0*/  LOP3.LUT R46, R46, 0x600000, RZ, 0xc0, !PT ;  /* 0x006000002e2e7812 */ /* 0x000fe200078ec0ff */
[----:B------:R-:W4:Y:S01]  /*43e0*/  LDC R98, c[0x0][0xb20] ;  /* 0x0002c800ff627b82 */ /* 0x000f220000000800 */
[----:B------:R-:W3:Y:S01]  /*43f0*/  LDS R3, [UR43+0xf0] ;  /* 0x0000f02bff037984 */ /* 0x000ee20008000800 */
[----:B------:R-:W-:Y:S01]  /*4400*/  LOP3.LUT R103, R0, R103, RZ, 0xfc, !PT ;  /* 0x0000006700677212 */ /* 0x000fe200078efcff */
[----:B------:R-:W-:Y:S01]  /*4410*/  IMAD.U32 R109, RZ, RZ, UR4 ;  /* 0x00000004ff6d7e24 */ /* 0x000fe2000f8e00ff */
[----:B------:R-:W-:Y:S01]  /*4420*/  LOP3.LUT R5, R5, 0x20, RZ, 0xc0, !PT ;  /* 0x0000002005057812 */ /* 0x000fe200078ec0ff */
[----:B------:R-:W1:Y:S01]  /*4430*/  LDCU.64 UR46, c[0x0][0x348] ;  /* 0x00006900ff2e77ac */ /* 0x000e620008000a00 */
[----:B------:R-:W-:-:S02]  /*4440*/  IADD3 R102, PT, PT, R103, UR43, RZ ;  /* 0x0000002b67667c10 */ /* 0x000fc4000fffe0ff */
[----:B------:R-:W1:Y:S01]  /*4450*/  LDC R41, c[0x0][0xb30] ;  /* 0x0002cc00ff297b82 */ /* 0x000e620000000800 */
[----:B------:R-:W1:Y:S01]  /*4460*/  LDCU.64 UR38, c[0x0][0x888] ;  /* 0x00011100ff2677ac */ /* 0x000e620008000a00 */
[----:B------:R-:W-:Y:S01]  /*4470*/  IADD3 R102, PT, PT, -R5, 0x200, R102 ;  /* 0x0000020005667810 */ /* 0x000fe20007ffe166 */
[----:B------:R-:W-:-:S05]  /*4480*/  UIADD3 UR42, UPT, UPT, UR43, 0x200, URZ ;  /* 0x000002002b2a7890 */ /* 0x000fca000fffe0ff */
[----:B------:R-:W1:Y:S08]  /*4490*/  LDC.64 R88, c[0x0][0xb10] ;  /* 0x0002c400ff587b82 */ /* 0x000e700000000a00 */
[----:B------:R-:W1:Y:S08]  /*44a0*/  LDC.64 R38, c[0x0][0xb18] ;  /* 0x0002c600ff267b82 */ /* 0x000e700000000a00 */
[----:B------:R-:W1:Y:S08]  /*44b0*/  LDC.64 R84, c[0x0][0x888] ;  /* 0x00022200ff547b82 */ /* 0x000e700000000a00 */
[----:B------:R-:W1:Y:S01]  /*44c0*/  LDC.64 R36, c[0x0][0xb28] ;  /* 0x0002ca00ff247b82 */ /* 0x000e620000000a00 */
[----:B---3--:R-:W-:-:S07]  /*44d0*/  IMAD.IADD R46, R3, 0x1, R46 ;  /* 0x00000001032e7824 */ /* 0x008fce00078e022e */
[----:B------:R-:W3:Y:S08]  /*44e0*/  LDC.64 R86, c[0x0][0x890] ;  /* 0x00022400ff567b82 */ /* 0x000ef00000000a00 */
[----:B------:R-:W1:Y:S08]  /*44f0*/  LDC.64 R82, c[0x0][0x8b0] ;  /* 0x00022c00ff527b82 */ /* 0x000e700000000a00 */
[----:B------:R-:W1:Y:S08]  /*4500*/  LDC.64 R80, c[0x0][0x8a8] ;  /* 0x00022a00ff507b82 */ /* 0x000e700000000a00 */
[----:B--2-4-:R-:W1:Y:S02]  /*4510*/  LDC R100, c[0x0][0x374] ;  /* 0x0000dd00ff647b82 */ /* 0x014e640000000800 */
.L_x_92:
[----:B------:R-:W-:Y:S02]  /*4520*/  LEA R0, R111, UR43, 0x3 ;  /* 0x0000002b6f007c11 */ /* 0x000fe4000f8e18ff */
[----:B------:R-:W-:Y:S02]  /*4530*/  SHF.L.U32 R3, R107, 0x1f, RZ ;  /* 0x0000001f6b037819 */ /* 0x000fe400000006ff */
[----:B------:R-:W-:Y:S02]  /*4540*/  LEA R16, R111, UR43, 0x4 ;  /* 0x0000002b6f107c11 */ /* 0x000fe4000f8e20ff */
[----:B--2---:R-:W2:Y:S02]  /*4550*/  SYNCS.PHASECHK.TRANS64.TRYWAIT P0, [R0+URZ+0x40], R3 ;  /* 0x00004003000075a7 */ /* 0x004ea400080011ff */
[----:B-12---:R-:W-:Y:S05]  /*4560*/  @!P0 BRA `(.L_x_75) ;  /* 0x00000020001c8947 */ /* 0x006fea0003800000 */
.L_x_120:
[----:B------:R-:W4:Y:S01]  /*4570*/  LDC.64 R12, c[0x0][0xb10] ;  /* 0x0002c400ff0c7b82 */ /* 0x000f220000000a00 */
[----:B------:R-:W3:Y:S01]  /*4580*/  LDS.128 R16, [R16+0xd0] ;  /* 0x0000d00010107984 */ /* 0x000ee20000000c00 */
[----:B-1----:R-:W-:Y:S01]  /*4590*/  ISETP.NE.AND P1, PT, R41, 0x1, PT ;  /* 0x000000012900780c */ /* 0x002fe20003f25270 */
[----:B--2---:R-:W-:Y:S01]  /*45a0*/  VIADD R0, R0, 0x50 ;  /* 0x0000005000007836 */ /* 0x004fe20000000000 */
[----:B------:R-:W-:Y:S04]  /*45b0*/  ISETP.GE.AND P0, PT, R40, 0x1, PT ;  /* 0x000000012800780c */ /* 0x000fe80003f06270 */
[----:B------:R-:W1:Y:S01]  /*45c0*/  LDC.64 R10, c[0x0][0xb18] ;  /* 0x0002c600ff0a7b82 */ /* 0x000e620000000a00 */
[----:B------:R-:W-:Y:S01]  /*45d0*/  PRMT R0, RZ, 0x654, R0 ;  /* 0x00000654ff007816 */ /* 0x000fe20000000000 */
[----:B------:R-:W-:Y:S01]  /*45e0*/  @!PT LDS RZ, [RZ] ;  /* 0x00000000fffff984 */ /* 0x000fe20000000800 */
[----:B------:R-:W-:Y:S01]  /*45f0*/  @!PT LDS RZ, [RZ] ;  /* 0x00000000fffff984 */ /* 0x000fe20000000800 */
[----:B------:R-:W-:Y:S01]  /*4600*/  @!PT LDS RZ, [RZ] ;  /* 0x00000000fffff984 */ /* 0x000fe20000000800 */
[----:B------:R-:W-:Y:S01]  /*4610*/  @!PT LDS RZ, [RZ] ;  /* 0x00000000fffff984 */ /* 0x000fe20000000800 */
[----:B------:R2:W-:Y:S06]  /*4620*/  MEMBAR.ALL.CTA ;  /* 0x0000000000007992 */ /* 0x0005ec0000008000 */
[----:B--2---:R-:W2:Y:S01]  /*4630*/  FENCE.VIEW.ASYNC.S ;  /* 0x00000000000073c6 */ /* 0x004ea20000000000 */
[----:B------:R-:W1:Y:S08]  /*4640*/  @!P1 LDC R14, c[0x0][0xb20] ;  /* 0x0002c800ff0e9b82 */ /* 0x000e700000000800 */
[----:B------:R-:W1:Y:S01]  /*4650*/  @!P1 LDC R9, c[0x0][0xb0c] ;  /* 0x0002c300ff099b82 */ /* 0x000e620000000800 */
[----:B--2---:R2:W-:Y:S01]  /*4660*/  SYNCS.ARRIVE.TRANS64.RED.A1T0 RZ, [R0+URZ], RZ ;  /* 0x000000ff00ff79a7 */ /* 0x0045e200081004ff */
[----:B---3--:R-:W-:Y:S04]  /*4670*/  LOP3.LUT P4, RZ, R18, 0x1, RZ, 0xc0, !PT ;  /* 0x0000000112ff7812 */ /* 0x008fe8000788c0ff */
[----:B------:R-:W-:Y:S09]  /*4680*/  P2R R110, PR, RZ, 0x10 ;  /* 0x00000010ff6e7803 */ /* 0x000ff20000000000 */
[----:B------:R-:W-:Y:S02]  /*4690*/  @P4 MOV R45, R16 ;  /* 0x00000010002d4202 */ /* 0x000fe40000000f00 */
[----:B------:R-:W-:Y:S01]  /*46a0*/  @P4 LOP3.LUT R43, R17, 0xffff, RZ, 0xc0, !PT ;  /* 0x0000ffff112b4812 */ /* 0x000fe200078ec0ff */
[----:B--2-4-:R-:W-:Y:S06]  /*46b0*/  @!P0 BRA `(.L_x_76) ;  /* 0x0000000000a48947 */ /* 0x014fec0003800000 */
[----:B------:R-:W-:Y:S01]  /*46c0*/  IMAD.HI.U32 R21, R100, R39, RZ ;  /* 0x0000002764157227 */ /* 0x000fe200078e00ff */
[----:B------:R-:W-:Y:S02]  /*46d0*/  ISETP.NE.AND P0, PT, R38, 0x1, PT ;  /* 0x000000012600780c */ /* 0x000fe40003f05270 */
[----:B------:R-:W-:Y:S01]  /*46e0*/  ISETP.NE.AND P2, PT, R40, 0x1, PT ;  /* 0x000000012800780c */ /* 0x000fe20003f45270 */
[----:B------:R-:W-:Y:S01]  /*46f0*/  IMAD.HI.U32 R20, R99, R88, RZ ;  /* 0x0000005863147227 */ /* 0x000fe200078e00ff */
[----:B------:R-:W-:Y:S02]  /*4700*/  SHF.R.U32.HI R21, RZ, R98, R21 ;  /* 0x00000062ff157219 */ /* 0x000fe40000011615 */
[----:B------:R-:W-:Y:S01]  /*4710*/  ISETP.NE.AND P3, PT, R42, 0x1, PT ;  /* 0x000000012a00780c */ /* 0x000fe20003f65270 */
[----:B------:R-:W-:Y:S01]  /*4720*/  IMAD.HI.U32 R24, R45, R88, RZ ;  /* 0x000000582d187227 */ /* 0x000fe200078e00ff */
[----:B------:R-:W-:Y:S02]  /*4730*/  SHF.R.U32.HI R20, RZ, R89, R20 ;  /* 0x00000059ff147219 */ /* 0x000fe40000011614 */
[----:B------:R-:W-:Y:S01]  /*4740*/  SEL R3, R100, R21, !P0 ;  /* 0x0000001564037207 */ /* 0x000fe20004000000 */
[----:B------:R-:W-:Y:S01]  /*4750*/  IMAD.HI.U32 R21, R43, R39, RZ ;  /* 0x000000272b157227 */ /* 0x000fe200078e00ff */
[----:B------:R-:W-:Y:S02]  /*4760*/  SEL R7, R99, R20, !P3 ;  /* 0x0000001463077207 */ /* 0x000fe40005800000 */
[----:B------:R-:W-:Y:S01]  /*4770*/  SHF.R.U32.HI R24, RZ, R89, R24 ;  /* 0x00000059ff187219 */ /* 0x000fe20000011618 */
[-C--:B------:R-:W-:Y:S04]  /*4780*/  IMAD.HI.U32 R20, R3, R36.reuse, RZ ;  /* 0x0000002403147227 */ /* 0x080fe800078e00ff */
[----:B------:R-:W-:Y:S01]  /*4790*/  IMAD.HI.U32 R22, R7, R36, RZ ;  /* 0x0000002407167227 */ /* 0x000fe200078e00ff */
[-C--:B------:R-:W-:Y:S02]  /*47a0*/  @P2 SHF.R.U32.HI R3, RZ, R37.reuse, R20 ;  /* 0x00000025ff032219 */ /* 0x080fe40000011614 */
[----:B------:R-:W-:Y:S02]  /*47b0*/  SHF.R.U32.HI R20, RZ, R98, R21 ;  /* 0x00000062ff147219 */ /* 0x000fe40000011615 */
[----:B------:R-:W-:Y:S01]  /*47c0*/  @P2 SHF.R.U32.HI R7, RZ, R37, R22 ;  /* 0x00000025ff072219 */ /* 0x000fe20000011616 */
[C---:B------:R-:W-:Y:S01]  /*47d0*/  IMAD R2, R40.reuse, R3, RZ ;  /* 0x0000000328027224 */ /* 0x040fe200078e02ff */
[----:B------:R-:W-:Y:S02]  /*47e0*/  SEL R5, R43, R20, !P0 ;  /* 0x000000142b057207 */ /* 0x000fe40004000000 */
[----:B------:R-:W-:Y:S01]  /*47f0*/  SEL R3, R45, R24, !P3 ;  /* 0x000000182d037207 */ /* 0x000fe20005800000 */
[----:B------:R-:W-:Y:S01]  /*4800*/  IMAD R4, R40, R7, RZ ;  /* 0x0000000728047224 */ /* 0x000fe200078e02ff */
[C---:B------:R-:W-:Y:S01]  /*4810*/  ISETP.GE.AND P0, PT, R5.reuse, R2, PT ;  /* 0x000000020500720c */ /* 0x040fe20003f06270 */
[----:B------:R-:W-:Y:S03]  /*4820*/  IMAD.HI.U32 R6, R5, R36, RZ ;  /* 0x0000002405067227 */ /* 0x000fe600078e00ff */
[----:B------:R-:W-:Y:S01]  /*4830*/  ISETP.GE.OR P0, PT, R3, R4, P0 ;  /* 0x000000040300720c */ /* 0x000fe20000706670 */
[----:B------:R-:W-:Y:S01]  /*4840*/  IMAD.MOV R4, RZ, RZ, -R3 ;  /* 0x000000ffff047224 */ /* 0x000fe200078e0a03 */
[-C--:B------:R-:W-:Y:S03]  /*4850*/  SHF.R.U32.HI R6, RZ, R37.reuse, R6 ;  /* 0x00000025ff067219 */ /* 0x080fe60000011606 */
[----:B------:R-:W-:Y:S01]  /*4860*/  IMAD R45, R42, R4, R45 ;  /* 0x000000042a2d7224 */ /* 0x000fe200078e022d */
[----:B------:R-:W-:Y:S05]  /*4870*/  SEL R15, R5, R6, !P2 ;  /* 0x00000006050f7207 */ /* 0x000fea0005000000 */
[----:B------:R-:W-:Y:S02]  /*4880*/  IMAD.MOV R6, RZ, RZ, -R15 ;  /* 0x000000ffff067224 */ /* 0x000fe400078e0a0f */
[C---:B------:R-:W-:Y:S04]  /*4890*/  @!P0 IMAD.HI.U32 R2, R3.reuse, R36, RZ ;  /* 0x0000002403028227 */ /* 0x040fe800078e00ff */
[----:B------:R-:W-:Y:S01]  /*48a0*/  IMAD R6, R40, R6, R5 ;  /* 0x0000000628067224 */ /* 0x000fe200078e0205 */
[----:B------:R-:W-:Y:S04]  /*48b0*/  @!P0 SHF.R.U32.HI R2, RZ, R37, R2 ;  /* 0x00000025ff028219 */ /* 0x000fe80000011602 */
[----:B------:R-:W-:Y:S02]  /*48c0*/  @!P0 SEL R0, R3, R2, !P2 ;  /* 0x0000000203008207 */ /* 0x000fe40005000000 */
[----:B------:R-:W-:Y:S02]  /*48d0*/  IADD3 R2, PT, PT, -R5, RZ, RZ ;  /* 0x000000ff05027210 */ /* 0x000fe40007ffe1ff */
[----:B------:R-:W-:Y:S01]  /*48e0*/  @!P0 IADD3 R8, PT, PT, R15, -R0, RZ ;  /* 0x800000000f088210 */ /* 0x000fe20007ffe0ff */
[----:B------:R-:W-:Y:S02]  /*48f0*/  @!P0 IMAD R0, R7, R6, R0 ;  /* 0x0000000607008224 */ /* 0x000fe400078e0200 */
[----:B------:R-:W-:Y:S02]  /*4900*/  IMAD R43, R38, R2, R43 ;  /* 0x00000002262b7224 */ /* 0x000fe400078e022b */
[----:B------:R-:W-:Y:S02]  /*4910*/  @!P0 IMAD R5, R8, R40, R3 ;  /* 0x0000002808058224 */ /* 0x000fe400078e0203 */
[----:B------:R-:W-:Y:S04]  /*4920*/  @!P0 IMAD.MOV.U32 R3, RZ, RZ, R0 ;  /* 0x000000ffff038224 */ /* 0x000fe800078e0000 */
[----:B------:R-:W-:Y:S02]  /*4930*/  IMAD R45, R3, R42, R45 ;  /* 0x0000002a032d7224 */ /* 0x000fe400078e022d */
[----:B------:R-:W-:Y:S07]  /*4940*/  IMAD R43, R5, R38, R43 ;  /* 0x00000026052b7224 */ /* 0x000fee00078e022b */
.L_x_76:
[----:B------:R-:W-:Y:S01]  /*4950*/  @!P1 IMAD.HI.U32 R0, R45, R12, RZ ;  /* 0x0000000c2d009227 */ /* 0x000fe200078e00ff */
[----:B-1----:R-:W-:Y:S01]  /*4960*/  @!P1 ISETP.NE.AND P0, PT, R10, 0x1, PT ;  /* 0x000000010a00980c */ /* 0x002fe20003f05270 */
[----:B------:R-:W-:Y:S01]  /*4970*/  ULOP3.LUT UP0, URZ, UR42, 0x1b0, URZ, 0xc0, !UPT ;  /* 0x000001b02aff7892 */ /* 0x000fe2000f80c0ff */
[----:B------:R-:W-:Y:S01]  /*4980*/  @!P1 ISETP.NE.AND P2, PT, R9, 0x1, PT ;  /* 0x000000010900980c */ /* 0x000fe20003f45270 */
[----:B------:R-:W-:Y:S01]  /*4990*/  @!P1 IMAD.HI.U32 R3, R43, R11, RZ ;  /* 0x0000000b2b039227 */ /* 0x000fe200078e00ff */
[----:B------:R-:W-:Y:S02]  /*49a0*/  @!P1 SHF.R.U32.HI R0, RZ, R13, R0 ;  /* 0x0000000dff009219 */ /* 0x000fe40000011600 */
[----:B------:R-:W-:Y:S01]  /*49b0*/  @P4 SHF.R.U32.HI R105, RZ, 0x10, R17 ;  /* 0x00000010ff694819 */ /* 0x000fe20000011611 */
[----:B------:R-:W-:Y:S01]  /*49c0*/  VIADD R111, R111, 0x1 ;  /* 0x000000016f6f7836 */ /* 0x000fe20000000000 */
[----:B------:R-:W-:Y:S02]  /*49d0*/  @!P1 SHF.R.U32.HI R2, RZ, R14, R3 ;  /* 0x0000000eff029219 */ /* 0x000fe40000011603 */
[----:B------:R-:W-:Y:S02]  /*49e0*/  @!P1 SEL R3, R45, R0, !P2 ;  /* 0x000000002d039207 */ /* 0x000fe40005000000 */
[----:B------:R-:W-:Y:S05]  /*49f0*/  @!P1 SEL R2, R43, R2, !P0 ;  /* 0x000000022b029207 */ /* 0x000fea0004000000 */
[----:B------:R-:W-:Y:S02]  /*4a00*/  @!P1 IMAD.IADD R0, R2, 0x1, -R3 ;  /* 0x0000000102009824 */ /* 0x000fe400078e0a03 */
[----:B------:R-:W-:Y:S02]  /*4a10*/  @!P1 IMAD.IADD R2, R3, 0x1, -R2 ;  /* 0x0000000103029824 */ /* 0x000fe400078e0a02 */
[----:B------:R-:W-:Y:S02]  /*4a20*/  @!P1 IMAD R45, R0, R9, R45 ;  /* 0x00000009002d9224 */ /* 0x000fe400078e022d */
[----:B------:R-:W-:Y:S01]  /*4a30*/  @!P1 IMAD R43, R2, R10, R43 ;  /* 0x0000000a022b9224 */ /* 0x000fe200078e022b */
[----:B------:R-:W-:Y:S06]  /*4a40*/  BRA.U !UP0, `(.L_x_77) ;  /* 0x0000000108407547 */ /* 0x000fec000b800000 */
[----:B------:R-:W1:Y:S01]  /*4a50*/  LDCU.64 UR8, c[0x4][0x80] ;  /* 0x01001000ff0877ac */ /* 0x000e620008000a00 */
[----:B------:R-:W-:Y:S01]  /*4a60*/  MOV R3, 0x0 ;  /* 0x0000000000037802 */ /* 0x000fe20000000f00 */
[----:B------:R-:W-:Y:S02]  /*4a70*/  HFMA2 R12, -RZ, RZ, 0, 5.9604644775390625e-08 ;  /* 0x00000001ff0c7431 */ /* 0x000fe400000001ff */
[----:B------:R-:W-:Y:S02]  /*4a80*/  IMAD.MOV.U32 R8, RZ, RZ, 0x70 ;  /* 0x00000070ff087424 */ /* 0x000fe400078e00ff */
[----:B------:R-:W-:Y:S01]  /*4a90*/  IMAD.MOV.U32 R13, RZ, RZ, RZ ;  /* 0x000000ffff0d7224 */ /* 0x000fe200078e00ff */
[----:B------:R-:W2:Y:S01]  /*4aa0*/  LDCU.64 UR6, c[0x4][0x88] ;  /* 0x01001100ff0677ac */ /* 0x000ea20008000a00 */
[----:B------:R-:W3:Y:S01]  /*4ab0*/  LDC.64 R2, c[0x4][R3] ;  /* 0x0100000003027b82 */ /* 0x000ee20000000a00 */
[----:B------:R-:W4:Y:S01]  /*4ac0*/  LDCU.64 UR4, c[0x4][0x8] ;  /* 0x01000100ff0477ac */ /* 0x000f220008000a00 */
[----:B-1----:R-:W-:Y:S01]  /*4ad0*/  MOV R5, UR9 ;  /* 0x0000000900057c02 */ /* 0x002fe20008000f00 */
[----:B------:R-:W-:Y:S01]  /*4ae0*/  IMAD.U32 R4, RZ, RZ, UR8 ;  /* 0x00000008ff047e24 */ /* 0x000fe2000f8e00ff */
[----:B--2---:R-:W-:Y:S01]  /*4af0*/  MOV R7, UR7 ;  /* 0x0000000700077c02 */ /* 0x004fe20008000f00 */
[----:B------:R-:W-:Y:S01]  /*4b00*/  IMAD.U32 R6, RZ, RZ, UR6 ;  /* 0x00000006ff067e24 */ /* 0x000fe2000f8e00ff */
[----:B----4-:R-:W-:Y:S01]  /*4b10*/  MOV R11, UR5 ;  /* 0x00000005000b7c02 */ /* 0x010fe20008000f00 */
[----:B------:R-:W-:Y:S02]  /*4b20*/  IMAD.U32 R10, RZ, RZ, UR4 ;  /* 0x00000004ff0a7e24 */ /* 0x000fe4000f8e00ff */
[----:B------:R-:W-:Y:S07]  /*4b30*/  LEPC R20, `(.L_x_77) ;  /* 0x000000001014794e */ /* 0x000fee0000000000 */
[----:B---3-5:R-:W-:Y:S05]  /*4b40*/  CALL.ABS.NOINC R2 ;  /* 0x0000000002007343 */ /* 0x028fea0003c00000 */
.L_x_77:
[----:B------:R-:W-:Y:S01]  /*4b50*/  LOP3.LUT P0, RZ, R109, 0x1b0, RZ, 0xc0, !PT ;  /* 0x000001b06dff7812 */ /* 0x000fe2000780c0ff */
[----:B------:R-:W-:Y:S11]  /*4b60*/  BSSY.RECONVERGENT B6, `(.L_x_78) ;  /* 0x0000013000067945 */ /* 0x000ff60003800200 */
[----:B------:R-:W-:Y:S01]  /*4b70*/  @!UPT UIADD3 URZ, UPT, UPT, URZ, URZ, URZ ;  /* 0x000000fffffff290 */ /* 0x000fe2000fffe0ff */
[----:B------:R-:W-:Y:S05]  /*4b80*/  @!P0 BRA `(.L_x_79) ;  /* 0x0000000000408947 */ /* 0x000fea0003800000 */
        /* <DEDUP_REMOVED lines=16> */
.L_x_79:
[----:B------:R-:W-:Y:S05]  /*4c90*/  BSYNC.RECONVERGENT B6 ;  /* 0x0000000000067941 */ /* 0x000fea0003800200 */
.L_x_78:
[----:B------:R-:W-:Y:S01]  /*4ca0*/  ISETP.NE.U32.AND P3, PT, R86, RZ, PT ;  /* 0x000000ff5600720c */ /* 0x000fe20003f65070 */
[----:B------:R-:W-:Y:S01]  /*4cb0*/  UISETP.NE.AND UP1, UPT, UR44, URZ, UPT ;  /* 0x000000ff2c00728c */ /* 0x000fe2000bf25270 */
[----:B------:R-:W-:Y:S02]  /*4cc0*/  ISETP.NE.U32.AND P4, PT, R82, RZ, PT ;  /* 0x000000ff5200720c */ /* 0x000fe40003f85070 */
[----:B------:R-:W-:Y:S02]  /*4cd0*/  ISETP.NE.AND.EX P3, PT, R87, RZ, PT, P3 ;  /* 0x000000ff5700720c */ /* 0x000fe40003f65330 */
[----:B------:R-:W-:Y:S02]  /*4ce0*/  PLOP3.LUT P1, PT, PT, PT, PT, 0x8, 0x80 ;  /* 0x000000000080781c */ /* 0x000fe40003f2e170 */
[----:B------:R-:W-:Y:S02]  /*4cf0*/  PLOP3.LUT P0, PT, PT, PT, UP1, 0x80, 0x8 ;  /* 0x000000000008781c */ /* 0x000fe40003f0f018 */
[----:B------:R-:W-:Y:S02]  /*4d00*/  ISETP.NE.AND.EX P4, PT, R83, RZ, PT, P4 ;  /* 0x000000ff5300720c */ /* 0x000fe40003f85340 */
[----:B------:R-:W1:Y:S09]  /*4d10*/  @UP1 LDCU.64 UR4, c[0x0][0x888] ;  /* 0x00011100ff0417ac */ /* 0x000e720008000a00 */
[----:B------:R-:W-:Y:S01]  /*4d20*/  @P0 PLOP3.LUT P1, PT, P3, PT, PT, 0x80, 0x8 ;  /* 0x000000000008081c */ /* 0x000fe20001f2f070 */
[----:B-1----:R-:W-:Y:S04]  /*4d30*/  @UP1 UISETP.NE.U32.AND UP0, UPT, UR4, URZ, UPT ;  /* 0x000000ff0400128c */ /* 0x002fe8000bf05070 */
[----:B------:R-:W-:Y:S04]  /*4d40*/  @UP1 UISETP.NE.AND.EX UP0, UPT, UR5, URZ, UPT, UP0 ;  /* 0x000000ff0500128c */ /* 0x000fe8000bf05300 */
[----:B------:R-:W-:Y:S01]  /*4d50*/  @UP1 USEL UR4, URZ, 0xffffffff, UP0 ;  /* 0xffffffffff041887 */ /* 0x000fe20008000000 */
[----:B------:R-:W-:Y:S11]  /*4d60*/  @!P3 BRA `(.L_x_80) ;  /* 0x00000000002cb947 */ /* 0x000ff60003800000 */
[----:B------:R-:W-:Y:S01]  /*4d70*/  ISETP.NE.U32.AND P2, PT, R84, RZ, PT ;  /* 0x000000ff5400720c */ /* 0x000fe20003f45070 */
[----:B------:R-:W-:Y:S03]  /*4d80*/  IMAD.MOV.U32 R96, RZ, RZ, 0x1 ;  /* 0x00000001ff607424 */ /* 0x000fe600078e00ff */
[----:B------:R-:W-:Y:S11]  /*4d90*/  ISETP.NE.AND.EX P2, PT, R85, RZ, PT, P2 ;  /* 0x000000ff5500720c */ /* 0x000ff60003f45320 */
[----:B------:R-:W-:Y:S02]  /*4da0*/  @!UPT UIADD3 URZ, UPT, UPT, URZ, URZ, URZ ;  /* 0x000000fffffff290 */ /* 0x000fe4000fffe0ff */
[----:B------:R-:W1:Y:S01]  /*4db0*/  @P2 LDC.64 R2, c[0x0][0x888] ;  /* 0x00022200ff022b82 */ /* 0x000e620000000a00 */
[----:B------:R-:W-:Y:S04]  /*4dc0*/  @P2 IMAD R0, R86, UR36, RZ ;  /* 0x0000002456002c24 */ /* 0x000fe8000f8e02ff */
[----:B-1----:R-:W-:Y:S04]  /*4dd0*/  @P2 IMAD.WIDE R2, R0, 0x4, R2 ;  /* 0x0000000400022825 */ /* 0x002fe800078e0202 */
[----:B------:R-:W-:Y:S01]  /*4de0*/  HFMA2 R0, -RZ, RZ, 0, 5.9604644775390625e-08 ;  /* 0x00000001ff007431 */ /* 0x000fe200000001ff */
[----:B-----5:R1:W5:Y:S04]  /*4df0*/  @P2 LDG.E R49, desc[UR40][R2.64] ;  /* 0x0000002802312981 */ /* 0x020368000c1e1900 */
[----:B------:R-:W-:Y:S01]  /*4e00*/  @!P2 PRMT R96, R0, 0x7610, R96 ;  /* 0x000076100060a816 */ /* 0x000fe20000000060 */
[----:B-1----:R-:W2:Y:S06]  /*4e10*/  @!P2 LDC R49, c[0x0][0x880] ;  /* 0x00022000ff31ab82 */ /* 0x002eac0000000800 */
.L_x_80:
[----:B------:R-:W-:Y:S05]  /*4e20*/  @!P4 BRA `(.L_x_81) ;  /* 0x000000000020c947 */ /* 0x000fea0003800000 */
[----:B------:R-:W-:Y:S04]  /*4e30*/  ISETP.NE.U32.AND P2, PT, R80, RZ, PT ;  /* 0x000000ff5000720c */ /* 0x000fe80003f45070 */
[----:B------:R-:W-:Y:S11]  /*4e40*/  ISETP.NE.AND.EX P2, PT, R81, RZ, PT, P2 ;  /* 0x000000ff5100720c */ /* 0x000ff60003f45320 */
[----:B------:R-:W-:Y:S02]  /*4e50*/  @!UPT UIADD3 URZ, UPT, UPT, URZ, URZ, URZ ;  /* 0x000000fffffff290 */ /* 0x000fe4000fffe0ff */
[----:B------:R-:W1:Y:S01]  /*4e60*/  @P2 LDC.64 R2, c[0x0][0x8a8] ;  /* 0x00022a00ff022b82 */ /* 0x000e620000000a00 */
[----:B------:R-:W-:Y:S04]  /*4e70*/  @P2 IMAD R0, R82, UR36, RZ ;  /* 0x0000002452002c24 */ /* 0x000fe8000f8e02ff */
[----:B-1----:R-:W-:Y:S05]  /*4e80*/  @P2 IMAD.WIDE R2, R0, 0x4, R2 ;  /* 0x0000000400022825 */ /* 0x002fea00078e0202 */
[----:B-----5:R1:W5:Y:S02]  /*4e90*/  @P2 LDG.E R47, desc[UR40][R2.64] ;  /* 0x00000028022f2981 */ /* 0x020364000c1e1900 */
[----:B-1----:R-:W3:Y:S02]  /*4ea0*/  @!P2 LDC R47, c[0x0][0x8a0] ;  /* 0x00022800ff2fab82 */ /* 0x002ee40000000800 */
.L_x_81:
[----:B--2--5:R-:W-:Y:S01]  /*4eb0*/  @P0 FSETP.NEU.AND P4, PT, R49, RZ, PT ;  /* 0x000000ff3100020b */ /* 0x024fe20003f8d000 */
[----:B------:R-:W-:Y:S01]  /*4ec0*/  IMAD.U32 R0, RZ, RZ, UR4 ;  /* 0x00000004ff007e24 */ /* 0x000fe2000f8e00ff */
[----:B------:R-:W-:Y:S01]  /*4ed0*/  @P0 LOP3.LUT P2, RZ, R96, 0xff, RZ, 0xc0, !PT ;  /* 0x000000ff60ff0812 */ /* 0x000fe2000784c0ff */
[----:B------:R-:W-:Y:S01]  /*4ee0*/  BSSY B1, `(.L_x_82) ;  /* 0x0000039000017945 */ /* 0x000fe20003800000 */
[----:B------:R-:W-:Y:S02]  /*4ef0*/  @P0 SEL R9, RZ, 0xffffffff, P4 ;  /* 0xffffffffff090807 */ /* 0x000fe40002000000 */
[----:B------:R-:W-:Y:S02]  /*4f00*/  CS2R R54, SRZ ;  /* 0x0000000000367805 */ /* 0x000fe4000001ff00 */
[----:B------:R-:W-:Y:S02]  /*4f10*/  LEA R92, R44, UR43, 0x3 ;  /* 0x0000002b2c5c7c11 */ /* 0x000fe4000f8e18ff */
[----:B------:R-:W-:Y:S02]  /*4f20*/  CS2R R52, SRZ ;  /* 0x0000000000347805 */ /* 0x000fe4000001ff00 */
[----:B------:R-:W-:Y:S02]  /*4f30*/  @P1 SEL R9, R0, R9, !P2 ;  /* 0x0000000900091207 */ /* 0x000fe40005000000 */
[----:B------:R-:W-:Y:S02]  /*4f40*/  CS2R R58, SRZ ;  /* 0x00000000003a7805 */ /* 0x000fe4000001ff00 */
[----:B------:R-:W-:Y:S02]  /*4f50*/  SHF.L.U32 R7, R108, 0x1f, RZ ;  /* 0x0000001f6c077819 */ /* 0x000fe400000006ff */
[----:B------:R-:W-:Y:S02]  /*4f60*/  CS2R R56, SRZ ;  /* 0x0000000000387805 */ /* 0x000fe4000001ff00 */
[----:B------:R-:W-:Y:S02]  /*4f70*/  @P0 LOP3.LUT R9, R9, 0x1, RZ, 0xc0, !PT ;  /* 0x0000000109090812 */ /* 0x000fe400078ec0ff */
[C---:B------:R-:W-:Y:S02]  /*4f80*/  LEA.HI R5, R44.reuse, R44, RZ, 0x1 ;  /* 0x0000002c2c057211 */ /* 0x040fe400078f08ff */
[----:B------:R-:W-:Y:S02]  /*4f90*/  ISETP.NE.U32.OR P1, PT, R9, 0x1, !P0 ;  /* 0x000000010900780c */ /* 0x000fe40004725470 */
[----:B------:R-:W-:Y:S01]  /*4fa0*/  PLOP3.LUT P5, PT, PT, PT, PT, 0x8, 0x80 ;  /* 0x000000000080781c */ /* 0x000fe20003fae170 */
[C---:B------:R-:W-:Y:S01]  /*4fb0*/  IMAD.SHL.U32 R3, R5.reuse, 0x20, RZ ;  /* 0x0000002005037824 */ /* 0x040fe200078e00ff */
[----:B------:R-:W-:Y:S04]  /*4fc0*/  LOP3.LUT R5, R5, 0xffe, RZ, 0xc0, !PT ;  /* 0x00000ffe05057812 */ /* 0x000fe800078ec0ff */
[----:B------:R-:W-:Y:S01]  /*4fd0*/  LOP3.LUT R3, R3, 0xffffffc0, RZ, 0xc0, !PT ;  /* 0xffffffc003037812 */ /* 0x000fe200078ec0ff */
[----:B------:R-:W-:Y:S04]  /*4fe0*/  IMAD.IADD R32, R44, 0x1, -R5 ;  /* 0x000000012c207824 */ /* 0x000fe800078e0a05 */
[----:B------:R-:W-:Y:S01]  /*4ff0*/  @P1 SHF.L.U32 R2, R106, 0x1f, RZ ;  /* 0x0000001f6a021819 */ /* 0x000fe200000006ff */
[----:B------:R-:W-:Y:S03]  /*5000*/  IMAD.IADD R3, R46, 0x1, R3 ;  /* 0x000000012e037824 */ /* 0x000fe600078e0203 */
[----:B------:R-:W1:Y:S01]  /*5010*/  @P1 SYNCS.PHASECHK.TRANS64.TRYWAIT P0, [UR43+0x20], R2 ;  /* 0x00002002ff0015a7 */ /* 0x000e62000800112b */
[----:B------:R-:W-:Y:S01]  /*5020*/  IMAD R32, R32, 0x100000, R3 ;  /* 0x0010000020207824 */ /* 0x000fe200078e0203 */
[----:B------:R2:W4:Y:S01]  /*5030*/  SYNCS.PHASECHK.TRANS64.TRYWAIT P4, [R92+URZ+0x60], R7 ;  /* 0x000060075c0075a7 */ /* 0x00052200080811ff */
[----:B-1----:R-:W-:Y:S01]  /*5040*/  @P1 PLOP3.LUT P5, PT, P0, PT, PT, 0x8, 0x80 ;  /* 0x000000000080181c */ /* 0x002fe200007ae170 */
[----:B------:R-:W-:Y:S01]  /*5050*/  @!UPT UIADD3 URZ, UPT, UPT, URZ, URZ, URZ ;  /* 0x000000fffffff290 */ /* 0x000fe2000fffe0ff */
[----:B--2---:R-:W-:Y:S11]  /*5060*/  @!P1 BRA `(.L_x_83) ;  /* 0x0000000000809947 */ /* 0x004ff60003800000 */
[----:B------:R-:W-:Y:S01]  /*5070*/  ISETP.NE.U32.AND P0, PT, RZ, UR38, PT ;  /* 0x00000026ff007c0c */ /* 0x000fe2000bf05070 */
[----:B------:R-:W-:Y:S01]  /*5080*/  BSSY B0, `(.L_x_84) ;  /* 0x0000012000007945 */ /* 0x000fe20003800000 */
[----:B------:R-:W-:Y:S02]  /*5090*/  FSETP.NEU.AND P2, PT, R49, RZ, PT ;  /* 0x000000ff3100720b */ /* 0x000fe40003f4d000 */
[----:B------:R-:W-:Y:S02]  /*50a0*/  CS2R R58, SRZ ;  /* 0x00000000003a7805 */ /* 0x000fe4000001ff00 */
[----:B------:R-:W-:Y:S02]  /*50b0*/  ISETP.NE.AND.EX P0, PT, RZ, UR39, PT, P0 ;  /* 0x00000027ff007c0c */ /* 0x000fe4000bf05300 */
[----:B------:R-:W-:Y:S02]  /*50c0*/  CS2R R56, SRZ ;  /* 0x0000000000387805 */ /* 0x000fe4000001ff00 */
[----:B------:R-:W-:Y:S02]  /*50d0*/  LOP3.LUT P1, RZ, R96, 0xff, RZ, 0xc0, !PT ;  /* 0x000000ff60ff7812 */ /* 0x000fe4000782c0ff */
[----:B------:R-:W-:Y:S02]  /*50e0*/  CS2R R54, SRZ ;  /* 0x0000000000367805 */ /* 0x000fe4000001ff00 */
[----:B------:R-:W-:Y:S02]  /*50f0*/  SEL R0, RZ, 0xffffffff, P2 ;  /* 0xffffffffff007807 */ /* 0x000fe40001000000 */
[----:B------:R-:W-:Y:S02]  /*5100*/  CS2R R52, SRZ ;  /* 0x0000000000347805 */ /* 0x000fe4000001ff00 */
[----:B------:R-:W-:Y:S04]  /*5110*/  SEL R3, RZ, 0xffffffff, P0 ;  /* 0xffffffffff037807 */ /* 0x000fe80000000000 */
[----:B------:R-:W-:Y:S04]  /*5120*/  @P3 SEL R0, R3, R0, !P1 ;  /* 0x0000000003003207 */ /* 0x000fe80004800000 */
[----:B------:R-:W-:Y:S04]  /*5130*/  LOP3.LUT R0, R0, 0x1, RZ, 0xc0, !PT ;  /* 0x0000000100007812 */ /* 0x000fe800078ec0ff */
[----:B------:R-:W-:Y:S01]  /*5140*/  ISETP.NE.U32.AND P0, PT, R0, 0x1, PT ;  /* 0x000000010000780c */ /* 0x000fe20003f05070 */
[----:B------:R-:W-:Y:S01]  /*5150*/  @!UPT UIADD3 URZ, UPT, UPT, URZ, URZ, URZ ;  /* 0x000000fffffff290 */ /* 0x000fe2000fffe0ff */
[----:B------:R-:W-:Y:S11]  /*5160*/  @!P5 BRA `(.L_x_85) ;  /* 0x00000000000cd947 */ /* 0x000ff60003800000 */
[----:B------:R-:W-:Y:S04]  /*5170*/  SHF.L.U32 R3, R106, 0x1f, RZ ;  /* 0x0000001f6a037819 */ /* 0x000fe800000006ff */
[----:B------:R-:W1:Y:S02]  /*5180*/  SYNCS.PHASECHK.TRANS64.TRYWAIT P1, [UR43+0x20], R3 ;  /* 0x00002003ff0075a7 */ /* 0x000e64000802112b */
[----:B-1----:R-:W-:Y:S05]  /*5190*/  @!P1 BRA `(.L_x_86) ;  /* 0x0000001400249947 */ /* 0x002fea0003800000 */
.L_x_85:
[----:B------:R-:W-:Y:S05]  /*51a0*/  BSYNC B0 ;  /* 0x0000000000007941 */ /* 0x000fea0003800000 */
.L_x_84:
[----:B------:R2:W1:Y:S01]  /*51b0*/  @P0 LDS.128 R56, [R103+UR43+0x200] ;  /* 0x0002002b67380984 */ /* 0x0004620008000c00 */
[----:B------:R-:W-:Y:S01]  /*51c0*/  UIADD3 UR4, UPT, UPT, UR43, 0x28, URZ ;  /* 0x000000282b047890 */ /* 0x000fe2000fffe0ff */
[----:B------:R-:W-:Y:S02]  /*51d0*/  LOP3.LUT R106, R106, 0x1, RZ, 0x3c, !PT ;  /* 0x000000016a6a7812 */ /* 0x000fe400078e3cff */
[----:B------:R2:W1:Y:S01]  /*51e0*/  @P0 LDS.128 R52, [R102+0x10] ;  /* 0x0000100066340984 */ /* 0x0004620000000c00 */
[----:B------:R-:W-:Y:S01]  /*51f0*/  UPRMT UR4, UR37, 0x654, UR4 ;  /* 0x0000065425047896 */ /* 0x000fe20008000004 */
[----:B------:R-:W-:Y:S01]  /*5200*/  @!PT LDS RZ, [RZ] ;  /* 0x00000000fffff984 */ /* 0x000fe20000000800 */
[----:B------:R-:W-:Y:S01]  /*5210*/  @!PT LDS RZ, [RZ] ;  /* 0x00000000fffff984 */ /* 0x000fe20000000800 */
[----:B------:R-:W-:Y:S01]  /*5220*/  @!PT LDS RZ, [RZ] ;  /* 0x00000000fffff984 */ /* 0x000fe20000000800 */
[----:B------:R-:W-:Y:S01]  /*5230*/  @!PT LDS RZ, [RZ] ;  /* 0x00000000fffff984 */ /* 0x000fe20000000800 */
[----:B------:R5:W-:Y:S06]  /*5240*/  MEMBAR.ALL.CTA ;  /* 0x0000000000007992 */ /* 0x000bec0000008000 */
[----:B-----5:R-:W5:Y:S02]  /*5250*/  FENCE.VIEW.ASYNC.S ;  /* 0x00000000000073c6 */ /* 0x020f640000000000 */
[----:B-----5:R-:W-:Y:S03]  /*5260*/  SYNCS.ARRIVE.TRANS64.RED.A1T0 RZ, [UR4], RZ ;  /* 0x000000ffffff79a7 */ /* 0x020fe60008100404 */
.L_x_83:
[----:B------:R-:W-:Y:S05]  /*5270*/  BSYNC B1 ;  /* 0x0000000000017941 */ /* 0x000fea0003800000 */
.L_x_82:
[----:B-1----:R-:W-:Y:S04]  /*5280*/  SHF.R.U32.HI R3, RZ, 0x15, R32 ;  /* 0x00000015ff037819 */ /* 0x002fe80000011620 */
[----:B------:R-:W-:Y:S01]  /*5290*/  LOP3.LUT P0, RZ, R3, 0x3, R104, 0x48, !PT ;  /* 0x0000000303ff7812 */ /* 0x000fe20007804868 */
[----:B------:R-:W-:Y:S01]  /*52a0*/  @!UPT UIADD3 URZ, UPT, UPT, URZ, URZ, URZ ;  /* 0x000000fffffff290 */ /* 0x000fe2000fffe0ff */
[----:B----4-:R-:W-:Y:S11]  /*52b0*/  @P4 BRA `(.L_x_87) ;  /* 0x0000000000084947 */ /* 0x010ff60003800000 */
[----:B------:R-:W1:Y:S02]  /*52c0*/  SYNCS.PHASECHK.TRANS64.TRYWAIT P1, [R92+URZ+0x60], R7 ;  /* 0x000060075c0075a7 */ /* 0x000e6400080211ff */
[----:B-1----:R-:W-:Y:S05]  /*52d0*/  @!P1 BRA `(.L_x_88) ;  /* 0x0000001000ec9947 */ /* 0x002fea0003800000 */
.L_x_87:
[----:B------:R-:W-:Y:S05]  /*52e0*/  @!P0 BRA `(.L_x_89) ;  /* 0x0000000000408947 */ /* 0x000fea0003800000 */
[----:B------:R-:W4:Y:S01]  /*52f0*/  LDCU.64 UR8, c[0x4][0x70] ;  /* 0x01000e00ff0877ac */ /* 0x000f220008000a00 */
[----:B------:R-:W-:Y:S01]  /*5300*/  MOV R3, 0x0 ;  /* 0x0000000000037802 */ /* 0x000fe20000000f00 */
[----:B------:R-:W-:Y:S02]  /*5310*/  HFMA2 R12, -RZ, RZ, 0, 5.9604644775390625e-08 ;  /* 0x00000001ff0c7431 */ /* 0x000fe400000001ff */
[----:B------:R-:W-:Y:S02]  /*5320*/  IMAD.MOV.U32 R8, RZ, RZ, 0x192 ;  /* 0x00000192ff087424 */ /* 0x000fe400078e00ff */
[----:B------:R-:W-:Y:S01]  /*5330*/  IMAD.MOV.U32 R13, RZ, RZ, RZ ;  /* 0x000000ffff0d7224 */ /* 0x000fe200078e00ff */
[----:B------:R-:W1:Y:S01]  /*5340*/  LDCU.64 UR6, c[0x4][0x78] ;  /* 0x01000f00ff0677ac */ /* 0x000e620008000a00 */
[----:B------:R-:W2:Y:S01]  /*5350*/  LDC.64 R2, c[0x4][R3] ;  /* 0x0100000003027b82 */ /* 0x000ea20000000a00 */
[----:B------:R-:W5:Y:S01]  /*5360*/  LDCU.64 UR4, c[0x4][0x10] ;  /* 0x01000200ff0477ac */ /* 0x000f620008000a00 */
[----:B----4-:R-:W-:Y:S01]  /*5370*/  MOV R5, UR9 ;  /* 0x0000000900057c02 */ /* 0x010fe20008000f00 */
[----:B------:R-:W-:Y:S01]  /*5380*/  IMAD.U32 R4, RZ, RZ, UR8 ;  /* 0x00000008ff047e24 */ /* 0x000fe2000f8e00ff */
[----:B-1----:R-:W-:Y:S01]  /*5390*/  MOV R7, UR7 ;  /* 0x0000000700077c02 */ /* 0x002fe20008000f00 */
[----:B------:R-:W-:Y:S01]  /*53a0*/  IMAD.U32 R6, RZ, RZ, UR6 ;  /* 0x00000006ff067e24 */ /* 0x000fe2000f8e00ff */
[----:B-----5:R-:W-:Y:S01]  /*53b0*/  MOV R11, UR5 ;  /* 0x00000005000b7c02 */ /* 0x020fe20008000f00 */
[----:B------:R-:W-:Y:S02]  /*53c0*/  IMAD.U32 R10, RZ, RZ, UR4 ;  /* 0x00000004ff0a7e24 */ /* 0x000fe4000f8e00ff */
[----:B------:R-:W-:Y:S07]  /*53d0*/  LEPC R20, `(.L_x_89) ;  /* 0x000000001014794e */ /* 0x000fee0000000000 */
[----:B--23--:R-:W-:Y:S05]  /*53e0*/  CALL.ABS.NOINC R2 ;  /* 0x0000000002007343 */ /* 0x00cfea0003c00000 */
.L_x_89:
[----:B------:R-:W-:Y:S01]  /*53f0*/  LOP3.LUT P0, RZ, R101, 0x60, RZ, 0xc0, !PT ;  /* 0x0000006065ff7812 */ /* 0x000fe2000780c0ff */
[----:B------:R-:W-:Y:S05]  /*5400*/  WARPSYNC.ALL ;  /* 0x0000000000007948 */ /* 0x000fea0003800000 */
[----:B------:R-:W-:Y:S01]  /*5410*/  R2UR UR4, R32 ;  /* 0x00000000200472ca */ /* 0x000fe200000e0000 */
[----:B------:R-:W-:Y:S01]  /*5420*/  BSSY.RECONVERGENT B0, `(.L_x_90) ;  /* 0x00000a0000007945 */ /* 0x000fe20003800200 */
[-C--:B------:R-:W-:Y:S02]  /*5430*/  F2FP.F16.E5M2.UNPACK_B R50, R56.reuse ;  /* 0x00000038ff32723e */ /* 0x080fe400020004ff */
[----:B------:R-:W-:Y:S02]  /*5440*/  F2FP.F16.E5M2.UNPACK_B R63, R56.H1 ;  /* 0x00000038ff3f723e */ /* 0x000fe400030004ff */
[-C--:B------:R-:W-:Y:S01]  /*5450*/  F2FP.F16.E5M2.UNPACK_B R56, R57.reuse ;  /* 0x00000039ff38723e */ /* 0x080fe200020004ff */
[--C-:B------:R-:W-:Y:S01]  /*5460*/  HADD2.F32 R48, -RZ, R50.reuse.H0_H0 ;  /* 0x20000032ff307230 */ /* 0x100fe20000004100 */
[----:B------:R-:W-:Y:S01]  /*5470*/  F2FP.F16.E5M2.UNPACK_B R57, R57.H1 ;  /* 0x00000039ff39723e */ /* 0x000fe200030004ff */
[----:B------:R-:W-:Y:S01]  /*5480*/  HADD2.F32 R50, -RZ, R50.H1_H1 ;  /* 0x30000032ff327230 */ /* 0x000fe20000004100 */
[-C--:B------:R-:W-:Y:S01]  /*5490*/  F2FP.F16.E5M2.UNPACK_B R66, R52.reuse ;  /* 0x00000034ff42723e */ /* 0x080fe200020004ff */
[--C-:B------:R-:W-:Y:S01]  /*54a0*/  HADD2.F32 R51, -RZ, R63.reuse.H0_H0 ;  /* 0x2000003fff337230 */ /* 0x100fe20000004100 */
[----:B------:R-:W-:Y:S01]  /*54b0*/  F2FP.F16.E5M2.UNPACK_B R68, R52.H1 ;  /* 0x00000034ff44723e */ /* 0x000fe200030004ff */
[----:B-1----:R-:W-:Y:S01]  /*54c0*/  LDTM.16dp32bit_t0_t15.x32 R4, tmem[UR4] ;  /* 0x00000004000479ee */ /* 0x002fe20008a80000 */
[----:B------:R-:W3:Y:S01]  /*54d0*/  LDTM.16dp32bit_t16_t31.x32 R4, tmem[UR4+0x20] ;  /* 0x00002004000479ee */ /* 0x000ee20008aa0000 */
[----:B------:R-:W-:Y:S01]  /*54e0*/  NOP ;  /* 0x0000000000007918 */ /* 0x000fe20000000000 */
[----:B------:R-:W-:Y:S01]  /*54f0*/  R2UR UR5, R92 ;  /* 0x000000005c0572ca */ /* 0x000fe200000e0000 */
[--C-:B------:R-:W-:Y:S01]  /*5500*/  HADD2.F32 R65, -RZ, R66.reuse.H0_H0 ;  /* 0x20000042ff417230 */ /* 0x100fe20000004100 */
[----:B------:R-:W-:Y:S01]  /*5510*/  F2FP.F16.E5M2.UNPACK_B R61, R58 ;  /* 0x0000003aff3d723e */ /* 0x000fe200020004ff */
[----:B------:R-:W-:Y:S01]  /*5520*/  HADD2.F32 R67, -RZ, R66.H1_H1 ;  /* 0x30000042ff437230 */ /* 0x000fe20000004100 */
[-C--:B------:R-:W-:Y:S01]  /*5530*/  F2FP.F16.E5M2.UNPACK_B R70, R53.reuse ;  /* 0x00000035ff46723e */ /* 0x080fe200020004ff */
[----:B------:R-:W-:Y:S01]  /*5540*/  HADD2.F32 R52, -RZ, R63.H1_H1 ;  /* 0x3000003fff347230 */ /* 0x000fe20000004100 */
[----:B------:R-:W-:Y:S01]  /*5550*/  F2FP.F16.E5M2.UNPACK_B R72, R53.H1 ;  /* 0x00000035ff48723e */ /* 0x000fe200030004ff */
[----:B------:R-:W-:Y:S01]  /*5560*/  HADD2.F32 R53, -RZ, R56.H0_H0 ;  /* 0x20000038ff357230 */ /* 0x000fe20000004100 */
[-C--:B------:R-:W-:Y:S01]  /*5570*/  F2FP.F16.E5M2.UNPACK_B R74, R54.reuse ;  /* 0x00000036ff4a723e */ /* 0x080fe200020004ff */
[----:B------:R-:W-:Y:S01]  /*5580*/  HADD2.F32 R69, -RZ, R70.H0_H0 ;  /* 0x20000046ff457230 */ /* 0x000fe20000004100 */
[----:B------:R-:W-:Y:S01]  /*5590*/  F2FP.F16.E5M2.UNPACK_B R76, R54.H1 ;  /* 0x00000036ff4c723e */ /* 0x000fe200030004ff */
[----:B------:R-:W-:Y:S01]  /*55a0*/  HADD2.F32 R54, -RZ, R56.H1_H1 ;  /* 0x30000038ff367230 */ /* 0x000fe20000004100 */
[----:B------:R-:W-:Y:S01]  /*55b0*/  F2FP.F16.E5M2.UNPACK_B R60, R58.H1 ;  /* 0x0000003aff3c723e */ /* 0x000fe200030004ff */
[----:B------:R-:W-:Y:S01]  /*55c0*/  UIADD3 UR5, UPT, UPT, UR5, 0x80, URZ ;  /* 0x0000008005057890 */ /* 0x000fe2000fffe0ff */
[----:B------:R-:W-:Y:S01]  /*55d0*/  HADD2.F32 R58, -RZ, R61.H1_H1 ;  /* 0x3000003dff3a7230 */ /* 0x000fe20000004100 */
[----:B------:R-:W-:Y:S01]  /*55e0*/  F2FP.F16.E5M2.UNPACK_B R77, R55 ;  /* 0x00000037ff4d723e */ /* 0x000fe200020004ff */
[----:B------:R-:W-:Y:S01]  /*55f0*/  HADD2.F32 R70, -RZ, R70.H1_H1 ;  /* 0x30000046ff467230 */ /* 0x000fe20000004100 */
[----:B------:R-:W-:Y:S01]  /*5600*/  UPRMT UR5, UR37, 0x654, UR5 ;  /* 0x0000065425057896 */ /* 0x000fe20008000005 */
[--C-:B------:R-:W-:Y:S01]  /*5610*/  HADD2.F32 R73, -RZ, R74.reuse.H0_H0 ;  /* 0x2000004aff497230 */ /* 0x100fe20000004100 */
[----:B------:R-:W-:Y:S01]  /*5620*/  F2FP.F16.E5M2.UNPACK_B R62, R59 ;  /* 0x0000003bff3e723e */ /* 0x000fe200020004ff */
[----:B------:R-:W-:Y:S01]  /*5630*/  HADD2.F32 R74, -RZ, R74.H1_H1 ;  /* 0x3000004aff4a7230 */ /* 0x000fe20000004100 */
[----:B------:R-:W-:Y:S01]  /*5640*/  F2FP.F16.E5M2.UNPACK_B R78, R55.H1 ;  /* 0x00000037ff4e723e */ /* 0x000fe200030004ff */
[C---:B---3--:R-:W-:Y:S01]  /*5650*/  FMUL R4, R47.reuse, R4 ;  /* 0x000000042f047220 */ /* 0x048fe20000400000 */
[C---:B------:R-:W-:Y:S01]  /*5660*/  FMUL R5, R47.reuse, R5 ;  /* 0x000000052f057220 */ /* 0x040fe20000400000 */
[C---:B------:R-:W-:Y:S01]  /*5670*/  FMUL R8, R47.reuse, R8 ;  /* 0x000000082f087220 */ /* 0x040fe20000400000 */
[----:B------:R-:W-:Y:S01]  /*5680*/  FMUL R9, R47, R9 ;  /* 0x000000092f097220 */ /* 0x000fe20000400000 */
[----:B------:R-:W-:Y:S01]  /*5690*/  SYNCS.ARRIVE.TRANS64.RED.A1T0 RZ, [UR5], RZ ;  /* 0x000000ffffff79a7 */ /* 0x000fe20008100405 */
[C---:B------:R-:W-:Y:S01]  /*56a0*/  FFMA R4, R49.reuse, R48, R4 ;  /* 0x0000003031047223 */ /* 0x040fe20000000004 */
[----:B------:R-:W-:Y:S01]  /*56b0*/  FFMA R5, R49, R50, R5 ;  /* 0x0000003231057223 */ /* 0x000fe20000000005 */
[C---:B------:R-:W-:Y:S01]  /*56c0*/  FMUL R12, R47.reuse, R12 ;  /* 0x0000000c2f0c7220 */ /* 0x040fe20000400000 */
        /* <DEDUP_REMOVED lines=9> */
[----:B------:R-:W-:Y:S02]  /*5760*/  HADD2.F32 R48, -RZ, R77.H1_H1 ;  /* 0x3000004dff307230 */ /* 0x000fe40000004100 */
[C---:B------:R-:W-:Y:S01]  /*5770*/  FMUL R28, R47.reuse, R32 ;  /* 0x000000202f1c7220 */ /* 0x040fe20000400000 */
[C---:B------:R-:W-:Y:S01]  /*5780*/  FMUL R29, R47.reuse, R33 ;  /* 0x000000212f1d7220 */ /* 0x040fe20000400000 */
[C---:B------:R-:W-:Y:S01]  /*5790*/  FMUL R6, R47.reuse, R6 ;  /* 0x000000062f067220 */ /* 0x040fe20000400000 */
[C---:B------:R-:W-:Y:S01]  /*57a0*/  FMUL R7, R47.reuse, R7 ;  /* 0x000000072f077220 */ /* 0x040fe20000400000 */
[--C-:B------:R-:W-:Y:S02]  /*57b0*/  HADD2.F32 R55, -RZ, R57.reuse.H0_H0 ;  /* 0x20000039ff377230 */ /* 0x100fe40000004100 */
[----:B------:R-:W-:Y:S01]  /*57c0*/  FMUL R10, R47, R10 ;  /* 0x0000000a2f0a7220 */ /* 0x000fe20000400000 */
[C---:B------:R-:W-:Y:S01]  /*57d0*/  FFMA R6, R49.reuse, R51, R6 ;  /* 0x0000003331067223 */ /* 0x040fe20000000006 */
[----:B------:R-:W-:Y:S02]  /*57e0*/  HADD2.F32 R56, -RZ, R57.H1_H1 ;  /* 0x30000039ff387230 */ /* 0x000fe40000004100 */
[C---:B------:R-:W-:Y:S01]  /*57f0*/  FFMA R7, R49.reuse, R52, R7 ;  /* 0x0000003431077223 */ /* 0x040fe20000000007 */
[C---:B------:R-:W-:Y:S01]  /*5800*/  FFMA R8, R49.reuse, R53, R8 ;  /* 0x0000003531087223 */ /* 0x040fe20000000008 */
[C---:B------:R-:W-:Y:S01]  /*5810*/  FFMA R9, R49.reuse, R54, R9 ;  /* 0x0000003631097223 */ /* 0x040fe20000000009 */
[----:B------:R-:W-:Y:S02]  /*5820*/  HADD2.F32 R57, -RZ, R61.H0_H0 ;  /* 0x2000003dff397230 */ /* 0x000fe40000004100 */
[----:B------:R-:W-:Y:S01]  /*5830*/  FFMA R10, R49, R55, R10 ;  /* 0x00000037310a7223 */ /* 0x000fe2000000000a */
[----:B------:R-:W-:Y:S01]  /*5840*/  F2FP.SATFINITE.E5M2.F32.PACK_AB_MERGE_C R92, R7, R6, RZ ;  /* 0x00000006075c723e */ /* 0x000fe200048060ff */
[----:B------:R-:W-:Y:S02]  /*5850*/  HADD2.F32 R61, -RZ, R62.H0_H0 ;  /* 0x2000003eff3d7230 */ /* 0x000fe40000004100 */
[----:B------:R-:W-:Y:S01]  /*5860*/  FMUL R11, R47, R11 ;  /* 0x0000000b2f0b7220 */ /* 0x000fe20000400000 */
[----:B------:R-:W-:Y:S01]  /*5870*/  F2FP.F16.E5M2.UNPACK_B R64, R59.H1 ;  /* 0x0000003bff40723e */ /* 0x000fe200030004ff */
[----:B------:R-:W-:Y:S01]  /*5880*/  HADD2.F32 R59, -RZ, R60.H0_H0 ;  /* 0x2000003cff3b7230 */ /* 0x000fe20000004100 */
[----:B------:R-:W-:Y:S01]  /*5890*/  F2FP.SATFINITE.E5M2.F32.PACK_AB_MERGE_C R92, R5, R4, R92 ;  /* 0x00000004055c723e */ /* 0x000fe2000480605c */
[C---:B------:R-:W-:Y:S01]  /*58a0*/  FFMA R11, R49.reuse, R56, R11 ;  /* 0x00000038310b7223 */ /* 0x040fe2000000000b */
[C---:B------:R-:W-:Y:S01]  /*58b0*/  FFMA R12, R49.reuse, R57, R12 ;  /* 0x00000039310c7223 */ /* 0x040fe2000000000c */
[----:B------:R-:W-:Y:S01]  /*58c0*/  FFMA R13, R49, R58, R13 ;  /* 0x0000003a310d7223 */ /* 0x000fe2000000000d */
[----:B------:R-:W-:Y:S02]  /*58d0*/  HADD2.F32 R62, -RZ, R62.H1_H1 ;  /* 0x3000003eff3e7230 */ /* 0x000fe40000004100 */
[----:B------:R-:W-:Y:S01]  /*58e0*/  FMUL R14, R47, R14 ;  /* 0x0000000e2f0e7220 */ /* 0x000fe20000400000 */
[----:B------:R-:W-:Y:S01]  /*58f0*/  HADD2.F32 R60, -RZ, R60.H1_H1 ;  /* 0x3000003cff3c7230 */ /* 0x000fe20000004100 */
[----:B------:R-:W-:Y:S01]  /*5900*/  F2FP.SATFINITE.E5M2.F32.PACK_AB_MERGE_C R93, R11, R10, RZ ;  /* 0x0000000a0b5d723e */ /* 0x000fe200048060ff */
[----:B------:R-:W-:Y:S02]  /*5910*/  HADD2.F32 R51, -RZ, R77.H0_H0 ;  /* 0x2000004dff337230 */ /* 0x000fe40000004100 */
[----:B------:R-:W-:Y:S01]  /*5920*/  FFMA R14, R49, R59, R14 ;  /* 0x0000003b310e7223 */ /* 0x000fe2000000000e */
[----:B------:R-:W-:Y:S01]  /*5930*/  FMUL R15, R47, R15 ;  /* 0x0000000f2f0f7220 */ /* 0x000fe20000400000 */
[--C-:B------:R-:W-:Y:S01]  /*5940*/  HADD2.F32 R63, -RZ, R64.reuse.H0_H0 ;  /* 0x20000040ff3f7230 */ /* 0x100fe20000004100 */
[----:B------:R-:W-:Y:S01]  /*5950*/  F2FP.SATFINITE.E5M2.F32.PACK_AB_MERGE_C R93, R9, R8, R93 ;  /* 0x00000008095d723e */ /* 0x000fe2000480605d */
[----:B------:R-:W-:Y:S02]  /*5960*/  HADD2.F32 R64, -RZ, R64.H1_H1 ;  /* 0x30000040ff407230 */ /* 0x000fe40000004100 */
[C---:B------:R-:W-:Y:S01]  /*5970*/  FFMA R15, R49.reuse, R60, R15 ;  /* 0x0000003c310f7223 */ /* 0x040fe2000000000f */
[C---:B------:R-:W-:Y:S01]  /*5980*/  FFMA R16, R49.reuse, R61, R16 ;  /* 0x0000003d31107223 */ /* 0x040fe20000000010 */
[----:B------:R-:W-:Y:S01]  /*5990*/  FFMA R17, R49, R62, R17 ;  /* 0x0000003e31117223 */ /* 0x000fe20000000011 */
[C---:B------:R-:W-:Y:S01]  /*59a0*/  FMUL R18, R47.reuse, R18 ;  /* 0x000000122f127220 */ /* 0x040fe20000400000 */
[C---:B------:R-:W-:Y:S01]  /*59b0*/  FMUL R19, R47.reuse, R19 ;  /* 0x000000132f137220 */ /* 0x040fe20000400000 */
[--C-:B------:R-:W-:Y:S02]  /*59c0*/  HADD2.F32 R66, -RZ, R68.reuse.H0_H0 ;  /* 0x20000044ff427230 */ /* 0x100fe40000004100 */
[----:B------:R-:W-:Y:S01]  /*59d0*/  FMUL R3, R47, R22 ;  /* 0x000000162f037220 */ /* 0x000fe20000400000 */
[C---:B------:R-:W-:Y:S01]  /*59e0*/  FFMA R18, R49.reuse, R63, R18 ;  /* 0x0000003f31127223 */ /* 0x040fe20000000012 */
[----:B------:R-:W-:Y:S02]  /*59f0*/  HADD2.F32 R68, -RZ, R68.H1_H1 ;  /* 0x30000044ff447230 */ /* 0x000fe40000004100 */
[----:B------:R-:W-:Y:S01]  /*5a00*/  FFMA R19, R49, R64, R19 ;  /* 0x0000004031137223 */ /* 0x000fe20000000013 */
[----:B------:R-:W-:Y:S01]  /*5a10*/  FMUL R23, R47, R23 ;  /* 0x000000172f177220 */ /* 0x000fe20000400000 */
[C---:B------:R-:W-:Y:S01]  /*5a20*/  FFMA R0, R49.reuse, R65, R0 ;  /* 0x0000004131007223 */ /* 0x040fe20000000000 */
[C---:B------:R-:W-:Y:S01]  /*5a30*/  FFMA R2, R49.reuse, R67, R2 ;  /* 0x0000004331027223 */ /* 0x040fe20000000002 */
[--C-:B------:R-:W-:Y:S02]  /*5a40*/  HADD2.F32 R71, -RZ, R72.reuse.H0_H0 ;  /* 0x20000048ff477230 */ /* 0x100fe40000004100 */
[----:B------:R-:W-:Y:S01]  /*5a50*/  FFMA R3, R49, R66, R3 ;  /* 0x0000004231037223 */ /* 0x000fe20000000003 */
[----:B------:R-:W-:Y:S02]  /*5a60*/  HADD2.F32 R72, -RZ, R72.H1_H1 ;  /* 0x30000048ff487230 */ /* 0x000fe40000004100 */
[----:B------:R-:W-:Y:S01]  /*5a70*/  FMUL R22, R47, R26 ;  /* 0x0000001a2f167220 */ /* 0x000fe20000400000 */
        /* <DEDUP_REMOVED lines=18> */
[----:B------:R-:W-:Y:S01]  /*5ba0*/  F2FP.SATFINITE.E5M2.F32.PACK_AB_MERGE_C R94, R15, R14, RZ ;  /* 0x0000000e0f5e723e */ /* 0x000fe200048060ff */
[----:B------:R-:W-:Y:S01]  /*5bb0*/  FFMA R28, R49, R51, R28 ;  /* 0x00000033311c7223 */ /* 0x000fe2000000001c */
[----:B------:R-:W-:Y:S01]  /*5bc0*/  F2FP.SATFINITE.E5M2.F32.PACK_AB_MERGE_C R95, R19, R18, RZ ;  /* 0x00000012135f723e */ /* 0x000fe200048060ff */
[C---:B------:R-:W-:Y:S01]  /*5bd0*/  FFMA R29, R49.reuse, R48, R29 ;  /* 0x00000030311d7223 */ /* 0x040fe2000000001d */
[C---:B------:R-:W-:Y:S01]  /*5be0*/  FFMA R30, R49.reuse, R77, R30 ;  /* 0x0000004d311e7223 */ /* 0x040fe2000000001e */
[----:B------:R-:W-:Y:S01]  /*5bf0*/  FFMA R35, R49, R50, R35 ;  /* 0x0000003231237223 */ /* 0x000fe20000000023 */
[----:B------:R-:W-:Y:S02]  /*5c00*/  F2FP.SATFINITE.E5M2.F32.PACK_AB_MERGE_C R94, R13, R12, R94 ;  /* 0x0000000c0d5e723e */ /* 0x000fe4000480605e */
[----:B------:R-:W-:Y:S02]  /*5c10*/  F2FP.SATFINITE.E5M2.F32.PACK_AB_MERGE_C R95, R17, R16, R95 ;  /* 0x00000010115f723e */ /* 0x000fe4000480605f */
[----:B------:R-:W-:Y:S02]  /*5c20*/  F2FP.SATFINITE.E5M2.F32.PACK_AB_MERGE_C R113, R23, R3, RZ ;  /* 0x000000031771723e */ /* 0x000fe400048060ff */
[----:B------:R-:W-:Y:S01]  /*5c30*/  F2FP.SATFINITE.E5M2.F32.PACK_AB_MERGE_C R114, R27, R22, RZ ;  /* 0x000000161b72723e */ /* 0x000fe200048060ff */
[----:B------:R1:W-:Y:S01]  /*5c40*/  STS.128 [R103+UR43+0x1200], R92 ;  /* 0x0012005c67007988 */ /* 0x0003e20008000c2b */
[----:B------:R-:W-:Y:S02]  /*5c50*/  F2FP.SATFINITE.E5M2.F32.PACK_AB_MERGE_C R116, R31, R26, RZ ;  /* 0x0000001a1f74723e */ /* 0x000fe400048060ff */
[----:B------:R-:W-:Y:S02]  /*5c60*/  F2FP.SATFINITE.E5M2.F32.PACK_AB_MERGE_C R117, R35, R30, RZ ;  /* 0x0000001e2375723e */ /* 0x000fe400048060ff */
[----:B------:R-:W-:Y:S02]  /*5c70*/  F2FP.SATFINITE.E5M2.F32.PACK_AB_MERGE_C R112, R2, R0, R113 ;  /* 0x000000000270723e */ /* 0x000fe40004806071 */
[----:B------:R-:W-:Y:S02]  /*5c80*/  F2FP.SATFINITE.E5M2.F32.PACK_AB_MERGE_C R113, R21, R20, R114 ;  /* 0x000000141571723e */ /* 0x000fe40004806072 */
[----:B------:R-:W-:Y:S02]  /*5c90*/  F2FP.SATFINITE.E5M2.F32.PACK_AB_MERGE_C R114, R25, R24, R116 ;  /* 0x000000181972723e */ /* 0x000fe40004806074 */
[----:B------:R-:W-:Y:S02]  /*5ca0*/  F2FP.SATFINITE.E5M2.F32.PACK_AB_MERGE_C R115, R29, R28, R117 ;  /* 0x0000001c1d73723e */ /* 0x000fe40004806075 */
[----:B------:R-:W-:Y:S03]  /*5cb0*/  IADD3 R116, PT, PT, R44, 0x1, RZ ;  /* 0x000000012c747810 */ /* 0x000fe60007ffe0ff */
[----:B------:R1:W-:Y:S01]  /*5cc0*/  STS.128 [R102+0x1010], R112 ;  /* 0x0010107066007388 */ /* 0x0003e20000000c00 */
[----:B------:R-:W-:Y:S01]  /*5cd0*/  @!PT LDS RZ, [RZ] ;  /* 0x00000000fffff984 */ /* 0x000fe20000000800 */
[----:B------:R-:W-:Y:S01]  /*5ce0*/  @!PT LDS RZ, [RZ] ;  /* 0x00000000fffff984 */ /* 0x000fe20000000800 */
[----:B------:R-:W-:Y:S01]  /*5cf0*/  @!PT LDS RZ, [RZ] ;  /* 0x00000000fffff984 */ /* 0x000fe20000000800 */
[----:B------:R-:W-:Y:S01]  /*5d00*/  @!PT LDS RZ, [RZ] ;  /* 0x00000000fffff984 */ /* 0x000fe20000000800 */
[----:B------:R3:W-:Y:S07]  /*5d10*/  MEMBAR.ALL.CTA ;  /* 0x0000000000007992 */ /* 0x0007ee0000008000 */
[----:B---3--:R-:W3:Y:S02]  /*5d20*/  FENCE.VIEW.ASYNC.S ;  /* 0x00000000000073c6 */ /* 0x008ee40000000000 */
[----:B---3--:R-:W-:Y:S06]  /*5d30*/  BAR.SYNC.DEFER_BLOCKING 0x1, 0x80 ;  /* 0x0042000000007b1d */ /* 0x008fec0000010000 */
[----:B------:R-:W-:Y:S05]  /*5d40*/  @P0 BRA `(.L_x_91) ;  /* 0x0000000000340947 */ /* 0x000fea0003800000 */
[----:B------:R-:W-:Y:S01]  /*5d50*/  UIADD3 UR12, UPT, UPT, UR43, 0x1200, URZ ;  /* 0x000012002b0c7890 */ /* 0x000fe2000fffe0ff */
[----:B------:R-:W-:Y:S01]  /*5d60*/  R2UR UR9, R91 ;  /* 0x000000005b0972ca */ /* 0x000fe200000e0000 */
[----:B------:R-:W-:Y:S01]  /*5d70*/  UIADD3 UR10, UP0, UPT, UR46, 0x680, URZ ;  /* 0x000006802e0a7890 */ /* 0x000fe2000ff1e0ff */
[----:B------:R-:W-:Y:S01]  /*5d80*/  R2UR UR8, R97 ;  /* 0x00000000610872ca */ /* 0x000fe200000e0000 */
[----:B------:R-:W-:Y:S02]  /*5d90*/  UMOV UR7, UR36 ;  /* 0x0000002400077c82 */ /* 0x000fe40008000000 */
[----:B------:R-:W-:Y:S01]  /*5da0*/  IMAD.U32 R109, RZ, RZ, UR12 ;  /* 0x0000000cff6d7e24 */ /* 0x000fe2000f8e00ff */
[----:B------:R-:W-:Y:S04]  /*5db0*/  UIADD3.X UR11, UPT, UPT, URZ, UR47, URZ, UP0, !UPT ;  /* 0x0000002fff0b7290 */ /* 0x000fe800087fe4ff */
[----:B------:R-:W-:Y:S03]  /*5dc0*/  R2UR UR4, R109 ;  /* 0x000000006d0472ca */ /* 0x000fe600000e0000 */
[----:B------:R-:W-:Y:S02]  /*5dd0*/  USHF.L.U32 UR5, UR9, 0x6, URZ ;  /* 0x0000000609057899 */ /* 0x000fe400080006ff */
[----:B------:R-:W-:Y:S09]  /*5de0*/  USHF.L.U32 UR6, UR8, 0x6, URZ ;  /* 0x0000000608067899 */ /* 0x000ff200080006ff */
[----:B------:R3:W-:Y:S01]  /*5df0*/  UTMASTG.3D [UR4], [UR10] ;  /* 0x000000040a0073b5 */ /* 0x0007e20008010000 */
[----:B------:R0:W-:Y:S01]  /*5e00*/  UTMACMDFLUSH ;  /* 0x00000000000079b7 */ /* 0x0001e20000000000 */
[----:B---3--:R-:W-:Y:S04]  /*5e10*/  DEPBAR.LE SB0, 0x0 ;  /* 0x000080000000791a */ /* 0x008fe80000000000 */
.L_x_91:
[----:B------:R-:W-:Y:S05]  /*5e20*/  BSYNC.RECONVERGENT B0 ;  /* 0x0000000000007941 */ /* 0x000fea0003800200 */
.L_x_90:
[----:B------:R-:W-:Y:S01]  /*5e30*/  BAR.SYNC.DEFER_BLOCKING 0x1, 0x80 ;  /* 0x0042000000007b1d */ /* 0x000fe20000010000 */
[----:B------:R-:W-:Y:S01]  /*5e40*/  ISETP.NE.AND P2, PT, R110, RZ, PT ;  /* 0x000000ff6e00720c */ /* 0x000fe20003f45270 */
[----:B------:R-:W-:Y:S01]  /*5e50*/  IMAD.IADD R91, R43, 0x1, R79 ;  /* 0x000000012b5b7824 */ /* 0x000fe200078e024f */
[----:B------:R-:W-:Y:S01]  /*5e60*/  ISETP.NE.AND P0, PT, R111, 0x2, PT ;  /* 0x000000026f00780c */ /* 0x000fe20003f05270 */
[----:B------:R-:W-:Y:S01]  /*5e70*/  IMAD.IADD R97, R45, 0x1, R90 ;  /* 0x000000012d617824 */ /* 0x000fe200078e025a */
[----:B------:R-:W-:Y:S02]  /*5e80*/  ISETP.NE.AND P1, PT, R116, 0x4, PT ;  /* 0x000000047400780c */ /* 0x000fe40003f25270 */
[----:B------:R-:W-:Y:S02]  /*5e90*/  SEL R0, RZ, 0x1, P0 ;  /* 0x00000001ff007807 */ /* 0x000fe40000000000 */
[----:B------:R-:W-:Y:S02]  /*5ea0*/  SEL R3, RZ, 0x1, P1 ;  /* 0x00000001ff037807 */ /* 0x000fe40000800000 */
[----:B------:R-:W-:Y:S02]  /*5eb0*/  LOP3.LUT R107, R107, R0, RZ, 0x3c, !PT ;  /* 0x000000006b6b7212 */ /* 0x000fe400078e3cff */
[----:B------:R-:W-:Y:S02]  /*5ec0*/  LOP3.LUT R108, R108, R3, RZ, 0x3c, !PT ;  /* 0x000000036c6c7212 */ /* 0x000fe400078e3cff */
[----:B------:R-:W-:Y:S02]  /*5ed0*/  @P2 R2UR UR36, R105 ;  /* 0x00000000692422ca */ /* 0x000fe400000e0000 */
[----:B------:R-:W-:Y:S02]  /*5ee0*/  SEL R111, R111, RZ, P0 ;  /* 0x000000ff6f6f7207 */ /* 0x000fe40000000000 */
[----:B------:R-:W-:Y:S01]  /*5ef0*/  SEL R44, R116, RZ, P1 ;  /* 0x000000ff742c7207 */ /* 0x000fe20000800000 */
[----:B------:R-:W-:Y:S10]  /*5f00*/  @P2 BRA `(.L_x_92) ;  /* 0xffffffe400842947 */ /* 0x000ff4000383ffff */
[----:B------:R-:W-:Y:S05]  /*5f10*/  EXIT ;  /* 0x000000000000794d */ /* 0x000fea0003800000 */
.L_x_19:
[----:B--2---:R2:W1:Y:S02]  /*5f20*/  SYNCS.PHASECHK.TRANS64.TRYWAIT P0, [R3+URZ+0xb0], R2 ;  /* 0x0000b002030075a7 */ /* 0x00446400080011ff */
[----:B-1----:R-:W-:Y:S05]  /*5f30*/  @!P0 NANOSLEEP.SYNCS 0x989680 ;  /* 0x009896800000895d */ /* 0x002fea0003900000 */
[----:B------:R-:W1:Y:S02]  /*5f40*/  @!P0 SYNCS.PHASECHK.TRANS64 P0, [R3+URZ+0xb0], R2 ;  /* 0x0000b002030085a7 */ /* 0x000e6400080010ff */
[----:B-1----:R-:W-:Y:S05]  /*5f50*/  @!P0 BRA `(.L_x_19) ;  /* 0xfffffffc00f08947 */ /* 0x002fea000383ffff */
[----:B------:R-:W-:Y:S05]  /*5f60*/  BRA `(.L_x_93) ;  /* 0xffffffb400747947 */ /* 0x000fea000383ffff */
.L_x_22:
[----:B-1----:R-:W-:-:S07]  /*5f70*/  MOV R2, UR33 ;  /* 0x0000002100027c02 */ /* 0x002fce0008000f00 */
.L_x_94:
[----:B-1----:R1:W2:Y:S02]  /*5f80*/  SYNCS.PHASECHK.TRANS64.TRYWAIT P0, [R2+URZ+0x10], R5 ;  /* 0x00001005020075a7 */ /* 0x0022a400080011ff */
[----:B--2---:R-:W-:Y:S05]  /*5f90*/  @!P0 NANOSLEEP.SYNCS 0x989680 ;  /* 0x009896800000895d */ /* 0x004fea0003900000 */
[----:B------:R-:W2:Y:S02]  /*5fa0*/  @!P0 SYNCS.PHASECHK.TRANS64 P0, [R2+URZ+0x10], R5 ;  /* 0x00001005020085a7 */ /* 0x000ea400080010ff */
[----:B--2---:R-:W-:Y:S05]  /*5fb0*/  @!P0 BRA `(.L_x_94) ;  /* 0xfffffffc00f08947 */ /* 0x004fea000383ffff */
[----:B------:R-:W-:Y:S05]  /*5fc0*/  BRA `(.L_x_21) ;  /* 0xffffffb400c47947 */ /* 0x000fea000383ffff */
.L_x_28:
[----:B-1----:R-:W-:-:S07]  /*5fd0*/  MOV R2, UR17 ;  /* 0x0000001100027c02 */ /* 0x002fce0008000f00 */
.L_x_95:
[----:B-1----:R1:W2:Y:S02]  /*5fe0*/  SYNCS.PHASECHK.TRANS64.TRYWAIT P0, [R2+URZ+0x10], R5 ;  /* 0x00001005020075a7 */ /* 0x0022a400080011ff */
[----:B--2---:R-:W-:Y:S05]  /*5ff0*/  @!P0 NANOSLEEP.SYNCS 0x989680 ;  /* 0x009896800000895d */ /* 0x004fea0003900000 */
[----:B------:R-:W2:Y:S02]  /*6000*/  @!P0 SYNCS.PHASECHK.TRANS64 P0, [R2+URZ+0x10], R5 ;  /* 0x00001005020085a7 */ /* 0x000ea400080010ff */
[----:B--2---:R-:W-:Y:S05]  /*6010*/  @!P0 BRA `(.L_x_95) ;  /* 0xfffffffc00f08947 */ /* 0x004fea000383ffff */
[----:B------:R-:W-:Y:S05]  /*6020*/  BRA `(.L_x_27) ;  /* 0xffffffb800687947 */ /* 0x000fea000383ffff */
.L_x_32:
[----:B-1----:R1:W2:Y:S02]  /*6030*/  SYNCS.PHASECHK.TRANS64.TRYWAIT P0, [R2+URZ+0x40], R3 ;  /* 0x00004003020075a7 */ /* 0x0022a400080011ff */
[----:B--2---:R-:W-:Y:S05]  /*6040*/  @!P0 NANOSLEEP.SYNCS 0x989680 ;  /* 0x009896800000895d */ /* 0x004fea0003900000 */
[----:B------:R-:W2:Y:S02]  /*6050*/  @!P0 SYNCS.PHASECHK.TRANS64 P0, [R2+URZ+0x40], R3 ;  /* 0x00004003020085a7 */ /* 0x000ea400080010ff */
[----:B--2---:R-:W-:Y:S05]  /*6060*/  @!P0 BRA `(.L_x_32) ;  /* 0xfffffffc00f08947 */ /* 0x004fea000383ffff */
[----:B------:R-:W-:Y:S05]  /*6070*/  BRA `(.L_x_96) ;  /* 0xffffffb800f47947 */ /* 0x000fea000383ffff */
.L_x_36:
[----:B----4-:R-:W-:-:S07]  /*6080*/  MOV R0, UR4 ;  /* 0x0000000400007c02 */ /* 0x010fce0008000f00 */
.L_x_97:
[----:B-1----:R1:W2:Y:S02]  /*6090*/  SYNCS.PHASECHK.TRANS64.TRYWAIT P0, [R0+URZ], R3 ;  /* 0x00000003000075a7 */ /* 0x0022a400080011ff */
[----:B--2---:R-:W-:Y:S05]  /*60a0*/  @!P0 NANOSLEEP.SYNCS 0x989680 ;  /* 0x009896800000895d */ /* 0x004fea0003900000 */
[----:B------:R-:W2:Y:S02]  /*60b0*/  @!P0 SYNCS.PHASECHK.TRANS64 P0, [R0+URZ], R3 ;  /* 0x00000003000085a7 */ /* 0x000ea400080010ff */
[----:B--2---:R-:W-:Y:S05]  /*60c0*/  @!P0 BRA `(.L_x_97) ;  /* 0xfffffffc00f08947 */ /* 0x004fea000383ffff */
[----:B------:R-:W-:Y:S05]  /*60d0*/  BRA `(.L_x_98) ;  /* 0xffffffc000647947 */ /* 0x000fea000383ffff */
.L_x_39:
[----:B-1----:R1:W2:Y:S02]  /*60e0*/  SYNCS.PHASECHK.TRANS64.TRYWAIT P0, [R0+URZ+0xa0], R5 ;  /* 0x0000a005000075a7 */ /* 0x0022a400080011ff */
[----:B--2---:R-:W-:Y:S05]  /*60f0*/  @!P0 NANOSLEEP.SYNCS 0x989680 ;  /* 0x009896800000895d */ /* 0x004fea0003900000 */
[----:B------:R-:W2:Y:S02]  /*6100*/  @!P0 SYNCS.PHASECHK.TRANS64 P0, [R0+URZ+0xa0], R5 ;  /* 0x0000a005000085a7 */ /* 0x000ea400080010ff */
[----:B--2---:R-:W-:Y:S05]  /*6110*/  @!P0 BRA `(.L_x_39) ;  /* 0xfffffffc00f08947 */ /* 0x004fea000383ffff */
[----:B------:R-:W-:Y:S05]  /*6120*/  BRA `(.L_x_99) ;  /* 0xffffffc000c07947 */ /* 0x000fea000383ffff */
.L_x_40:
[----:B------:R-:W-:-:S07]  /*6130*/  MOV R0, UR5 ;  /* 0x0000000500007c02 */ /* 0x000fce0008000f00 */
.L_x_100:
[----:B-1----:R1:W2:Y:S02]  /*6140*/  SYNCS.PHASECHK.TRANS64.TRYWAIT P0, [R0+URZ+0x50], R5 ;  /* 0x00005005000075a7 */ /* 0x0022a400080011ff */
[----:B--2---:R-:W-:Y:S05]  /*6150*/  @!P0 NANOSLEEP.SYNCS 0x989680 ;  /* 0x009896800000895d */ /* 0x004fea0003900000 */
[----:B------:R-:W2:Y:S02]  /*6160*/  @!P0 SYNCS.PHASECHK.TRANS64 P0, [R0+URZ+0x50], R5 ;  /* 0x00005005000085a7 */ /* 0x000ea400080010ff */
[----:B--2---:R-:W-:Y:S05]  /*6170*/  @!P0 BRA `(.L_x_100) ;  /* 0xfffffffc00f08947 */ /* 0x004fea000383ffff */
[----:B------:R-:W-:Y:S05]  /*6180*/  BRA `(.L_x_101) ;  /* 0xffffffc000d07947 */ /* 0x000fea000383ffff */
.L_x_41:
[----:B-1----:R1:W2:Y:S02]  /*6190*/  SYNCS.PHASECHK.TRANS64.TRYWAIT P1, [R0+URZ+0x40], R5 ;  /* 0x00004005000075a7 */ /* 0x0022a400080211ff */
[----:B--2---:R-:W-:Y:S05]  /*61a0*/  @!P1 NANOSLEEP.SYNCS 0x989680 ;  /* 0x009896800000995d */ /* 0x004fea0003900000 */
[----:B------:R-:W2:Y:S02]  /*61b0*/  @!P1 SYNCS.PHASECHK.TRANS64 P1, [R0+URZ+0x40], R5 ;  /* 0x00004005000095a7 */ /* 0x000ea400080210ff */
[----:B--2---:R-:W-:Y:S05]  /*61c0*/  @!P1 BRA `(.L_x_41) ;  /* 0xfffffffc00f09947 */ /* 0x004fea000383ffff */
[----:B------:R-:W-:Y:S05]  /*61d0*/  BRA `(.L_x_102) ;  /* 0xffffffc400007947 */ /* 0x000fea000383ffff */
.L_x_44:
[----:B------:R-:W-:-:S07]  /*61e0*/  MOV R0, UR5 ;  /* 0x0000000500007c02 */ /* 0x000fce0008000f00 */
.L_x_103:
[----:B-1----:R1:W2:Y:S02]  /*61f0*/  SYNCS.PHASECHK.TRANS64.TRYWAIT P0, [R0+URZ+0x50], R3 ;  /* 0x00005003000075a7 */ /* 0x0022a400080011ff */
[----:B--2---:R-:W-:Y:S05]  /*6200*/  @!P0 NANOSLEEP.SYNCS 0x989680 ;  /* 0x009896800000895d */ /* 0x004fea0003900000 */
[----:B------:R-:W2:Y:S02]  /*6210*/  @!P0 SYNCS.PHASECHK.TRANS64 P0, [R0+URZ+0x50], R3 ;  /* 0x00005003000085a7 */ /* 0x000ea400080010ff */
[----:B--2---:R-:W-:Y:S05]  /*6220*/  @!P0 BRA `(.L_x_103) ;  /* 0xfffffffc00f08947 */ /* 0x004fea000383ffff */
[----:B------:R-:W-:Y:S05]  /*6230*/  BRA `(.L_x_43) ;  /* 0xffffffc400547947 */ /* 0x000fea000383ffff */
.L_x_51:
[----:B-1----:R1:W2:Y:S02]  /*6240*/  SYNCS.PHASECHK.TRANS64.TRYWAIT P1, [R0+URZ+0x40], R5 ;  /* 0x00004005000075a7 */ /* 0x0022a400080211ff */
[----:B--2---:R-:W-:Y:S05]  /*6250*/  @!P1 NANOSLEEP.SYNCS 0x989680 ;  /* 0x009896800000995d */ /* 0x004fea0003900000 */
[----:B------:R-:W2:Y:S02]  /*6260*/  @!P1 SYNCS.PHASECHK.TRANS64 P1, [R0+URZ+0x40], R5 ;  /* 0x00004005000095a7 */ /* 0x000ea400080210ff */
[----:B--2---:R-:W-:Y:S05]  /*6270*/  @!P1 BRA `(.L_x_51) ;  /* 0xfffffffc00f09947 */ /* 0x004fea000383ffff */
[----:B------:R-:W-:Y:S05]  /*6280*/  BRA `(.L_x_104) ;  /* 0xffffffc800b47947 */ /* 0x000fea000383ffff */
.L_x_52:
[----:B------:R-:W-:-:S07]  /*6290*/  MOV R3, UR8 ;  /* 0x0000000800037c02 */ /* 0x000fce0008000f00 */
.L_x_105:
[----:B-1----:R1:W2:Y:S02]  /*62a0*/  SYNCS.PHASECHK.TRANS64.TRYWAIT P0, [R3+URZ+0x80], R0 ;  /* 0x00008000030075a7 */ /* 0x0022a400080011ff */
[----:B--2---:R-:W-:Y:S05]  /*62b0*/  @!P0 NANOSLEEP.SYNCS 0x989680 ;  /* 0x009896800000895d */ /* 0x004fea0003900000 */
[----:B------:R-:W2:Y:S02]  /*62c0*/  @!P0 SYNCS.PHASECHK.TRANS64 P0, [R3+URZ+0x80], R0 ;  /* 0x00008000030085a7 */ /* 0x000ea400080010ff */
[----:B--2---:R-:W-:Y:S05]  /*62d0*/  @!P0 BRA `(.L_x_105) ;  /* 0xfffffffc00f08947 */ /* 0x004fea000383ffff */
[----:B------:R-:W-:Y:S05]  /*62e0*/  BRA `(.L_x_106) ;  /* 0xffffffcc00047947 */ /* 0x000fea000383ffff */
.L_x_55:
[----:B------:R-:W-:Y:S07]  /*62f0*/  MOV R0, UR7 ;  /* 0x0000000700007c02 */ /* 0x000fee0008000f00 */
.L_x_107:
[----:B-1----:R1:W2:Y:S02]  /*6300*/  SYNCS.PHASECHK.TRANS64.TRYWAIT P0, [R0+URZ], R3 ;  /* 0x00000003000075a7 */ /* 0x0022a400080011ff */
[----:B--2---:R-:W-:Y:S05]  /*6310*/  @!P0 NANOSLEEP.SYNCS 0x989680 ;  /* 0x009896800000895d */ /* 0x004fea0003900000 */
[----:B------:R-:W2:Y:S02]  /*6320*/  @!P0 SYNCS.PHASECHK.TRANS64 P0, [R0+URZ], R3 ;  /* 0x00000003000085a7 */ /* 0x000ea400080010ff */
[----:B--2---:R-:W-:Y:S05]  /*6330*/  @!P0 BRA `(.L_x_107) ;  /* 0xfffffffc00f08947 */ /* 0x004fea000383ffff */
[----:B------:R-:W-:Y:S05]  /*6340*/  BRA `(.L_x_54) ;  /* 0xffffffcc00207947 */ /* 0x000fea000383ffff */
.L_x_58:
[----:B------:R-:W-:-:S07]  /*6350*/  MOV R0, UR5 ;  /* 0x0000000500007c02 */ /* 0x000fce0008000f00 */
.L_x_108:
[----:B--2---:R2:W3:Y:S02]  /*6360*/  SYNCS.PHASECHK.TRANS64.TRYWAIT P0, [R0+URZ], R3 ;  /* 0x00000003000075a7 */ /* 0x0044e400080011ff */
[----:B---3--:R-:W-:Y:S05]  /*6370*/  @!P0 NANOSLEEP.SYNCS 0x989680 ;  /* 0x009896800000895d */ /* 0x008fea0003900000 */
[----:B------:R-:W3:Y:S02]  /*6380*/  @!P0 SYNCS.PHASECHK.TRANS64 P0, [R0+URZ], R3 ;  /* 0x00000003000085a7 */ /* 0x000ee400080010ff */
[----:B---3--:R-:W-:Y:S05]  /*6390*/  @!P0 BRA `(.L_x_108) ;  /* 0xfffffffc00f08947 */ /* 0x008fea000383ffff */
[----:B------:R-:W-:Y:S05]  /*63a0*/  BRA `(.L_x_109) ;  /* 0xffffffcc00d47947 */ /* 0x000fea000383ffff */
.L_x_59:
[----:B------:R-:W-:-:S07]  /*63b0*/  MOV R0, UR5 ;  /* 0x0000000500007c02 */ /* 0x000fce0008000f00 */
.L_x_110:
[----:B-1----:R1:W2:Y:S02]  /*63c0*/  SYNCS.PHASECHK.TRANS64.TRYWAIT P0, [R0+URZ], R3 ;  /* 0x00000003000075a7 */ /* 0x0022a400080011ff */
[----:B--2---:R-:W-:Y:S05]  /*63d0*/  @!P0 NANOSLEEP.SYNCS 0x989680 ;  /* 0x009896800000895d */ /* 0x004fea0003900000 */
[----:B------:R-:W2:Y:S02]  /*63e0*/  @!P0 SYNCS.PHASECHK.TRANS64 P0, [R0+URZ], R3 ;  /* 0x00000003000085a7 */ /* 0x000ea400080010ff */
[----:B--2---:R-:W-:Y:S05]  /*63f0*/  @!P0 BRA `(.L_x_110) ;  /* 0xfffffffc00f08947 */ /* 0x004fea000383ffff */
[----:B------:R-:W-:Y:S05]  /*6400*/  BRA `(.L_x_111) ;  /* 0xffffffcc00e07947 */ /* 0x000fea000383ffff */
.L_x_60:
[----:B------:R-:W-:-:S07]  /*6410*/  MOV R0, UR5 ;  /* 0x0000000500007c02 */ /* 0x000fce0008000f00 */
.L_x_112:
[----:B-1----:R1:W2:Y:S02]  /*6420*/  SYNCS.PHASECHK.TRANS64.TRYWAIT P0, [R0+URZ], R3 ;  /* 0x00000003000075a7 */ /* 0x0022a400080011ff */
[----:B--2---:R-:W-:Y:S05]  /*6430*/  @!P0 NANOSLEEP.SYNCS 0x989680 ;  /* 0x009896800000895d */ /* 0x004fea0003900000 */
[----:B------:R-:W2:Y:S02]  /*6440*/  @!P0 SYNCS.PHASECHK.TRANS64 P0, [R0+URZ], R3 ;  /* 0x00000003000085a7 */ /* 0x000ea400080010ff */
[----:B--2---:R-:W-:Y:S05]  /*6450*/  @!P0 BRA `(.L_x_112) ;  /* 0xfffffffc00f08947 */ /* 0x004fea000383ffff */
[----:B------:R-:W-:Y:S05]  /*6460*/  BRA `(.L_x_113) ;  /* 0xffffffcc00ec7947 */ /* 0x000fea000383ffff */
.L_x_61:
[----:B------:R-:W-:-:S07]  /*6470*/  MOV R0, UR7 ;  /* 0x0000000700007c02 */ /* 0x000fce0008000f00 */
.L_x_114:
[----:B-1----:R1:W2:Y:S02]  /*6480*/  SYNCS.PHASECHK.TRANS64.TRYWAIT P0, [R0+URZ], R3 ;  /* 0x00000003000075a7 */ /* 0x0022a400080011ff */
[----:B--2---:R-:W-:Y:S05]  /*6490*/  @!P0 NANOSLEEP.SYNCS 0x989680 ;  /* 0x009896800000895d */ /* 0x004fea0003900000 */
[----:B------:R-:W2:Y:S02]  /*64a0*/  @!P0 SYNCS.PHASECHK.TRANS64 P0, [R0+URZ], R3 ;  /* 0x00000003000085a7 */ /* 0x000ea400080010ff */
[----:B--2---:R-:W-:Y:S05]  /*64b0*/  @!P0 BRA `(.L_x_114) ;  /* 0xfffffffc00f08947 */ /* 0x004fea000383ffff */
[----:B------:R-:W-:Y:S05]  /*64c0*/  BRA `(.L_x_115) ;  /* 0xffffffcc00f87947 */ /* 0x000fea000383ffff */
.L_x_66:
[----:B---3--:R3:W1:Y:S02]  /*64d0*/  SYNCS.PHASECHK.TRANS64.TRYWAIT P0, [R0+URZ+0x40], R3 ;  /* 0x00004003000075a7 */ /* 0x00866400080011ff */
[----:B-1----:R-:W-:Y:S05]  /*64e0*/  @!P0 NANOSLEEP.SYNCS 0x989680 ;  /* 0x009896800000895d */ /* 0x002fea0003900000 */
[----:B------:R-:W1:Y:S02]  /*64f0*/  @!P0 SYNCS.PHASECHK.TRANS64 P0, [R0+URZ+0x40], R3 ;  /* 0x00004003000085a7 */ /* 0x000e6400080010ff */
[----:B-1----:R-:W-:Y:S05]  /*6500*/  @!P0 BRA `(.L_x_66) ;  /* 0xfffffffc00f08947 */ /* 0x002fea000383ffff */
[----:B------:R-:W-:Y:S05]  /*6510*/  BRA `(.L_x_116) ;  /* 0xffffffd000f47947 */ /* 0x000fea000383ffff */
.L_x_69:
[----:B------:R-:W-:Y:S07]  /*6520*/  MOV R0, UR6 ;  /* 0x0000000600007c02 */ /* 0x000fee0008000f00 */
.L_x_117:
[----:B-1----:R1:W3:Y:S02]  /*6530*/  SYNCS.PHASECHK.TRANS64.TRYWAIT P0, [R0+URZ+0x38], R3 ;  /* 0x00003803000075a7 */ /* 0x0022e400080011ff */
[----:B---3--:R-:W-:Y:S05]  /*6540*/  @!P0 NANOSLEEP.SYNCS 0x989680 ;  /* 0x009896800000895d */ /* 0x008fea0003900000 */
[----:B------:R-:W3:Y:S02]  /*6550*/  @!P0 SYNCS.PHASECHK.TRANS64 P0, [R0+URZ+0x38], R3 ;  /* 0x00003803000085a7 */ /* 0x000ee400080010ff */
[----:B---3--:R-:W-:Y:S05]  /*6560*/  @!P0 BRA `(.L_x_117) ;  /* 0xfffffffc00f08947 */ /* 0x008fea000383ffff */
[----:B------:R-:W-:Y:S05]  /*6570*/  BRA `(.L_x_68) ;  /* 0xffffffd400e07947 */ /* 0x000fea000383ffff */
.L_x_72:
[----:B------:R-:W-:Y:S07]  /*6580*/  MOV R3, UR6 ;  /* 0x0000000600037c02 */ /* 0x000fee0008000f00 */
.L_x_118:
[----:B-1----:R1:W2:Y:S02]  /*6590*/  SYNCS.PHASECHK.TRANS64.TRYWAIT P2, [R3+URZ+0x28], R26 ;  /* 0x0000281a030075a7 */ /* 0x0022a400080411ff */
[----:B--2---:R-:W-:Y:S05]  /*65a0*/  @!P2 NANOSLEEP.SYNCS 0x989680 ;  /* 0x009896800000a95d */ /* 0x004fea0003900000 */
[----:B------:R-:W2:Y:S02]  /*65b0*/  @!P2 SYNCS.PHASECHK.TRANS64 P2, [R3+URZ+0x28], R26 ;  /* 0x0000281a0300a5a7 */ /* 0x000ea400080410ff */
[----:B--2---:R-:W-:Y:S05]  /*65c0*/  @!P2 BRA `(.L_x_118) ;  /* 0xfffffffc00f0a947 */ /* 0x004fea000383ffff */
[----:B------:R-:W-:Y:S05]  /*65d0*/  BRA `(.L_x_119) ;  /* 0xffffffd800747947 */ /* 0x000fea000383ffff */
.L_x_75:
[----:B--2---:R2:W4:Y:S02]  /*65e0*/  SYNCS.PHASECHK.TRANS64.TRYWAIT P0, [R0+URZ+0x40], R3 ;  /* 0x00004003000075a7 */ /* 0x00452400080011ff */
[----:B----4-:R-:W-:Y:S05]  /*65f0*/  @!P0 NANOSLEEP.SYNCS 0x989680 ;  /* 0x009896800000895d */ /* 0x010fea0003900000 */
[----:B------:R-:W4:Y:S02]  /*6600*/  @!P0 SYNCS.PHASECHK.TRANS64 P0, [R0+URZ+0x40], R3 ;  /* 0x00004003000085a7 */ /* 0x000f2400080010ff */
[----:B----4-:R-:W-:Y:S05]  /*6610*/  @!P0 BRA `(.L_x_75) ;  /* 0xfffffffc00f08947 */ /* 0x010fea000383ffff */
[----:B------:R-:W-:Y:S05]  /*6620*/  BRA `(.L_x_120) ;  /* 0xffffffdc00d07947 */ /* 0x000fea000383ffff */
.L_x_86:
[----:B-1----:R-:W-:Y:S04]  /*6630*/  MOV R0, UR43 ;  /* 0x0000002b00007c02 */ /* 0x002fe80008000f00 */
[----:B------:R1:W2:Y:S03]  /*6640*/  SYNCS.PHASECHK.TRANS64.TRYWAIT P1, [R0+URZ+0x20], R3 ;  /* 0x00002003000075a7 */ /* 0x0002a600080211ff */
[----:B--2---:R-:W-:Y:S05]  /*6650*/  @!P1 NANOSLEEP.SYNCS 0x989680 ;  /* 0x009896800000995d */ /* 0x004fea0003900000 */
[----:B------:R-:W2:Y:S02]  /*6660*/  @!P1 SYNCS.PHASECHK.TRANS64 P1, [R0+URZ+0x20], R3 ;  /* 0x00002003000095a7 */ /* 0x000ea400080210ff */
[----:B--2---:R-:W-:Y:S05]  /*6670*/  @!P1 BRA `(.L_x_86) ;  /* 0xfffffffc00ec9947 */ /* 0x004fea000383ffff */
[----:B------:R-:W-:Y:S05]  /*6680*/  BRA `(.L_x_85) ;  /* 0xffffffe800c47947 */ /* 0x000fea000383ffff */
.L_x_88:
[----:B-1----:R1:W4:Y:S02]  /*6690*/  SYNCS.PHASECHK.TRANS64.TRYWAIT P1, [R92+URZ+0x60], R7 ;  /* 0x000060075c0075a7 */ /* 0x00232400080211ff */
[----:B----4-:R-:W-:Y:S05]  /*66a0*/  @!P1 NANOSLEEP.SYNCS 0x989680 ;  /* 0x009896800000995d */ /* 0x010fea0003900000 */
[----:B------:R-:W4:Y:S02]  /*66b0*/  @!P1 SYNCS.PHASECHK.TRANS64 P1, [R92+URZ+0x60], R7 ;  /* 0x000060075c0095a7 */ /* 0x000f2400080210ff */
[----:B----4-:R-:W-:Y:S05]  /*66c0*/  @!P1 BRA `(.L_x_88) ;  /* 0xfffffffc00f09947 */ /* 0x010fea000383ffff */
[----:B------:R-:W-:Y:S05]  /*66d0*/  BRA `(.L_x_87) ;  /* 0xffffffec00007947 */ /* 0x000fea000383ffff */
        .weak           $__internal_0_$__cuda_sm10x_tcgen05_guardrail_trap_col_being_dealloced_not_returned_by_alloc
        .type           $__internal_0_$__cuda_sm10x_tcgen05_guardrail_trap_col_being_dealloced_not_returned_by_alloc,@function
        .size           $__internal_0_$__cuda_sm10x_tcgen05_guardrail_trap_col_being_dealloced_not_returned_by_alloc,($__internal_1_$__cuda_sm10x_tcgen05_guardrail_trap_phase_invalid_during_alloc - $__internal_0_$__cuda_sm10x_tcgen05_guardrail_trap_col_being_dealloced_not_returned_by_alloc)
$__internal_0_$__cuda_sm10x_tcgen05_guardrail_trap_col_being_dealloced_not_returned_by_alloc:
[----:B------:R-:W-:Y:S05]  /*66e0*/  BPT.TRAP 0x1 ;  /* 0x000000040000795c */ /* 0x000fea0000300000 */
[----:B------:R-:W-:-:S04]  /*66f0*/  HFMA2 R3, -RZ, RZ, 0, 0 ;  /* 0x00000000ff037431 */ /* 0x000fc800000001ff */
[----:B------:R-:W-:Y:S05]  /*6700*/  RET.REL.NODEC R2 `(_ZN7cutlass13device_kernelINS_4gemm6kernel13GemmUniversalIN4cute5tupleIJiiiiEEENS1_10collective13CollectiveMmaINS1_35MainloopSm100TmaUmmaWarpSpecializedILi2ELi2ELi4ENS5_IJNS4_1CILi1EEESB_SB_EEEEENS5_IJNSA_ILi64EEESE_SE_EEENS_12float_e5m2_tENS5_IJlSB_lEEESG_SH_NS4_8TiledMMAINS4_8MMA_AtomIJNS4_10MMA_TraitsINS4_19SM100_MMA_F8F6F4_SSEJSG_SG_fSE_SE_NS4_17integral_constantINS4_4UMMA5MajorELSO_0EEESP_NSM_INSN_7ScaleInELSQ_0EEESR_EEEEEENS4_6LayoutISC_NS5_IJNSA_ILi0EEESV_SV_EEEEENS5_IJNS4_10UnderscoreESY_SY_EEEEENS4_13SM90_TMA_LOADENS4_14ComposedLayoutINS4_7SwizzleILi2ELi4ELi3EEENS4_18smem_ptr_flag_bitsILi8EEENSU_INS5_IJNSA_ILi8EEESE_EEENS5_IJSE_SB_EEEEEEEvNS4_8identityES11_S1B_vS1C_EENS_8epilogue10collective18CollectiveEpilogueINS1E_23Sm100TmaWarpSpecializedILi1ELi1ELi32ELb0ELb0EEEJSF_NS5_IJNSU_ISE_SB_EES1J_EEESG_SH_SG_SH_NS1E_6fusion15FusionCallbacksIS1I_NS1L_17LinearCombinationISG_fSG_fLNS_15FloatRoundStyleE2EEESF_S1K_JEEENS4_5SM1004TMEM4LOAD26SM100_TMEM_LOAD_16dp32b32xES11_S1B_NS4_39AutoVectorizingCopyWithAssumedAlignmentILi128EEENS4_14SM90_TMA_STOREES1B_S1W_S1W_EEEvvEEEEvNT_6ParamsE) ;  /* 0xffffff98023c7950 */ /* 0x000fea0003c3ffff */
        .weak           $__internal_1_$__cuda_sm10x_tcgen05_guardrail_trap_phase_invalid_during_alloc
        .type           $__internal_1_$__cuda_sm10x_tcgen05_guardrail_trap_phase_invalid_during_alloc,@function
        .size           $__internal_1_$__cuda_sm10x_tcgen05_guardrail_trap_phase_invalid_during_alloc,($__internal_2_$__cuda_sm10x_tcgen05_guardrail_trap_unallocated_columns_being_dealloced - $__internal_1_$__cuda_sm10x_tcgen05_guardrail_trap_phase_invalid_during_alloc)
$__internal_1_$__cuda_sm10x_tcgen05_guardrail_trap_phase_invalid_during_alloc:
[----:B------:R-:W-:Y:S05]  /*6710*/  BPT.TRAP 0x1 ;  /* 0x000000040000795c */ /* 0x000fea0000300000 */
[----:B------:R-:W-:-:S04]  /*6720*/  MOV R3, 0x0 ;  /* 0x0000000000037802 */ /* 0x000fc80000000f00 */
[----:B------:R-:W-:Y:S05]  /*6730*/  RET.REL.NODEC R2 `(_ZN7cutlass13device_kernelINS_4gemm6kernel13GemmUniversalIN4cute5tupleIJiiiiEEENS1_10collective13CollectiveMmaINS1_35MainloopSm100TmaUmmaWarpSpecializedILi2ELi2ELi4ENS5_IJNS4_1CILi1EEESB_SB_EEEEENS5_IJNSA_ILi64EEESE_SE_EEENS_12float_e5m2_tENS5_IJlSB_lEEESG_SH_NS4_8TiledMMAINS4_8MMA_AtomIJNS4_10MMA_TraitsINS4_19SM100_MMA_F8F6F4_SSEJSG_SG_fSE_SE_NS4_17integral_constantINS4_4UMMA5MajorELSO_0EEESP_NSM_INSN_7ScaleInELSQ_0EEESR_EEEEEENS4_6LayoutISC_NS5_IJNSA_ILi0EEESV_SV_EEEEENS5_IJNS4_10UnderscoreESY_SY_EEEEENS4_13SM90_TMA_LOADENS4_14ComposedLayoutINS4_7SwizzleILi2ELi4ELi3EEENS4_18smem_ptr_flag_bitsILi8EEENSU_INS5_IJNSA_ILi8EEESE_EEENS5_IJSE_SB_EEEEEEEvNS4_8identityES11_S1B_vS1C_EENS_8epilogue10collective18CollectiveEpilogueINS1E_23Sm100TmaWarpSpecializedILi1ELi1ELi32ELb0ELb0EEEJSF_NS5_IJNSU_ISE_SB_EES1J_EEESG_SH_SG_SH_NS1E_6fusion15FusionCallbacksIS1I_NS1L_17LinearCombinationISG_fSG_fLNS_15FloatRoundStyleE2EEESF_S1K_JEEENS4_5SM1004TMEM4LOAD26SM100_TMEM_LOAD_16dp32b32xES11_S1B_NS4_39AutoVectorizingCopyWithAssumedAlignmentILi128EEENS4_14SM90_TMA_STOREES1B_S1W_S1W_EEEvvEEEEvNT_6ParamsE) ;  /* 0xffffff9802307950 */ /* 0x000fea0003c3ffff */
        .weak           $__internal_2_$__cuda_sm10x_tcgen05_guardrail_trap_unallocated_columns_being_dealloced
        .type           $__internal_2_$__cuda_sm10x_tcgen05_guardrail_trap_unallocated_columns_being_dealloced,@function
        .size           $__internal_2_$__cuda_sm10x_tcgen05_guardrail_trap_unallocated_columns_being_dealloced,(.L_x_122 - $__internal_2_$__cuda_sm10x_tcgen05_guardrail_trap_unallocated_columns_being_dealloced)
$__internal_2_$__cuda_sm10x_tcgen05_guardrail_trap_unallocated_columns_being_dealloced:
[----:B------:R-:W-:Y:S05]  /*6740*/  BPT.TRAP 0x1 ;  /* 0x000000040000795c */ /* 0x000fea0000300000 */
[----:B------:R-:W-:-:S04]  /*6750*/  HFMA2 R3, -RZ, RZ, 0, 0 ;  /* 0x00000000ff037431 */ /* 0x000fc800000001ff */
[----:B------:R-:W-:Y:S05]  /*6760*/  RET.REL.NODEC R2 `(_ZN7cutlass13device_kernelINS_4gemm6kernel13GemmUniversalIN4cute5tupleIJiiiiEEENS1_10collective13CollectiveMmaINS1_35MainloopSm100TmaUmmaWarpSpecializedILi2ELi2ELi4ENS5_IJNS4_1CILi1EEESB_SB_EEEEENS5_IJNSA_ILi64EEESE_SE_EEENS_12float_e5m2_tENS5_IJlSB_lEEESG_SH_NS4_8TiledMMAINS4_8MMA_AtomIJNS4_10MMA_TraitsINS4_19SM100_MMA_F8F6F4_SSEJSG_SG_fSE_SE_NS4_17integral_constantINS4_4UMMA5MajorELSO_0EEESP_NSM_INSN_7ScaleInELSQ_0EEESR_EEEEEENS4_6LayoutISC_NS5_IJNSA_ILi0EEESV_SV_EEEEENS5_IJNS4_10UnderscoreESY_SY_EEEEENS4_13SM90_TMA_LOADENS4_14ComposedLayoutINS4_7SwizzleILi2ELi4ELi3EEENS4_18smem_ptr_flag_bitsILi8EEENSU_INS5_IJNSA_ILi8EEESE_EEENS5_IJSE_SB_EEEEEEEvNS4_8identityES11_S1B_vS1C_EENS_8epilogue10collective18CollectiveEpilogueINS1E_23Sm100TmaWarpSpecializedILi1ELi1ELi32ELb0ELb0EEEJSF_NS5_IJNSU_ISE_SB_EES1J_EEESG_SH_SG_SH_NS1E_6fusion15FusionCallbacksIS1I_NS1L_17LinearCombinationISG_fSG_fLNS_15FloatRoundStyleE2EEESF_S1K_JEEENS4_5SM1004TMEM4LOAD26SM100_TMEM_LOAD_16dp32b32xES11_S1B_NS4_39AutoVectorizingCopyWithAssumedAlignmentILi128EEENS4_14SM90_TMA_STOREES1B_S1W_S1W_EEEvvEEEEvNT_6ParamsE) ;  /* 0xffffff9802247950 */ /* 0x000fea0003c3ffff */
.L_x_121:
[----:B------:R-:W-:-:S00]  /*6770*/  BRA `(.L_x_121) ;  /* 0xfffffffc00fc7947 */ /* 0x000fc0000383ffff */
[----:B------:R-:W-:-:S00]  /*6780*/  NOP ;  /* 0x0000000000007918 */ /* 0x000fc00000000000 */
[----:B------:R-:W-:-:S00]  /*6790*/  NOP ;  /* 0x0000000000007918 */ /* 0x000fc00000000000 */
[----:B------:R-:W-:-:S00]  /*67a0*/  NOP ;  /* 0x0000000000007918 */ /* 0x000fc00000000000 */
[----:B------:R-:W-:-:S00]  /*67b0*/  NOP ;  /* 0x0000000000007918 */ /* 0x000fc00000000000 */
[----:B------:R-:W-:-:S00]  /*67c0*/  NOP ;  /* 0x0000000000007918 */ /* 0x000fc00000000000 */
[----:B------:R-:W-:-:S00]  /*67d0*/  NOP ;  /* 0x0000000000007918 */ /* 0x000fc00000000000 */
[----:B------:R-:W-:-:S00]  /*67e0*/  NOP ;  /* 0x0000000000007918 */ /* 0x000fc00000000000 */
[----:B------:R-:W-:-:S00]  /*67f0*/  NOP ;  /* 0x0000000000007918 */ /* 0x000fc00000000000 */
.L_x_122:


//--------------------- .nv.global.init           --------------------------
	.section	.nv.global.init,"aw",@progbits
.nv.global.init:
	.type		$str$27,@object
	.size		$str$27,($str$28 - $str$27)
$str$27:
        /*0000*/ 	.byte	0x28, 0x61, 0x64, 0x64, 0x72, 0x65, 0x73, 0x73, 0x20, 0x26, 0x20, 0x6d, 0x61, 0x73, 0x6b, 0x29
        /*0010*/ 	.byte	0x20, 0x3d, 0x3d, 0x20, 0x30, 0x00
	.type		$str$28,@object
	.size		$str$28,($str$26 - $str$28)
$str$28:
        /*0016*/ 	.byte	0x2f, 0x74, 0x6d, 0x70, 0x2f, 0x63, 0x75, 0x74, 0x6c, 0x61, 0x73, 0x73, 0x5f, 0x73, 0x77, 0x65
        /*0026*/ 	.byte	0x65, 0x70, 0x5f, 0x73, 0x72, 0x63, 0x2f, 0x69, 0x6e, 0x63, 0x6c, 0x75, 0x64, 0x65, 0x2f, 0x63
        /*0036*/ 	.byte	0x75, 0x74, 0x65, 0x2f, 0x70, 0x6f, 0x69, 0x6e, 0x74, 0x65, 0x72, 0x5f, 0x66, 0x6c, 0x61, 0x67
        /*0046*/ 	.byte	0x67, 0x65, 0x64, 0x2e, 0x68, 0x70, 0x70, 0x00
	.type		$str$26,@object
	.size		$str$26,($str$25 - $str$26)
$str$26:
        /*004e*/ 	.byte	0x2f, 0x74, 0x6d, 0x70, 0x2f, 0x63, 0x75, 0x74, 0x6c, 0x61, 0x73, 0x73, 0x5f, 0x73, 0x77, 0x65
        /*005e*/ 	.byte	0x65, 0x70, 0x5f, 0x73, 0x72, 0x63, 0x2f, 0x69, 0x6e, 0x63, 0x6c, 0x75, 0x64, 0x65, 0x2f, 0x63
        /*006e*/ 	.byte	0x75, 0x74, 0x65, 0x2f, 0x61, 0x74, 0x6f, 0x6d, 0x2f, 0x63, 0x6f, 0x70, 0x79, 0x5f, 0x74, 0x72
        /*007e*/ 	.byte	0x61, 0x69, 0x74, 0x73, 0x5f, 0x73, 0x6d, 0x31, 0x30, 0x30, 0x2e, 0x68, 0x70, 0x70, 0x00
	.type		$str$25,@object
	.size		$str$25,(__unnamed_1 - $str$25)
$str$25:
        /*008d*/ 	.byte	0x28, 0x28, 0x75, 0x69, 0x6e, 0x74, 0x33, 0x32, 0x5f, 0x74, 0x28, 0x74, 0x68, 0x72, 0x65, 0x61
        /*009d*/ 	.byte	0x64, 0x49, 0x64, 0x78, 0x2e, 0x78, 0x29, 0x20, 0x2f, 0x20, 0x33, 0x32, 0x29, 0x20, 0x25, 0x20
        /*00ad*/ 	.byte	0x34, 0x29, 0x20, 0x3d, 0x3d, 0x20, 0x28, 0x28, 0x28, 0x74, 0x6d, 0x65, 0x6d, 0x5f, 0x61, 0x64
        /*00bd*/ 	.byte	0x64, 0x72, 0x20, 0x3e, 0x3e, 0x20, 0x31, 0x36, 0x29, 0x20, 0x2f, 0x20, 0x33, 0x32, 0x29, 0x20
        /*00cd*/ 	.byte	0x25, 0x20, 0x34, 0x29, 0x00
	.type		__unnamed_1,@object
	.size		__unnamed_1,(__unnamed_2 - __unnamed_1)
__unnamed_1:
        /*00d2*/ 	.byte	0x61, 0x75, 0x74, 0x6f, 0x20, 0x63, 0x75, 0x74, 0x65, 0x3a, 0x3a, 0x61, 0x73, 0x5f, 0x70, 0x6f
        /* <DEDUP_REMOVED lines=24> */
        /*0262*/ 	.byte	0x3c, 0x34, 0x30, 0x39, 0x36, 0x3e, 0x3e, 0x3e, 0x3e, 0x5d, 0x00
	.type		__unnamed_2,@object
	.size		__unnamed_2,(.L_2 - __unnamed_2)
__unnamed_2:
        /* <DEDUP_REMOVED lines=40> */
        /*04ed*/ 	.byte	0x74, 0x65, 0x3a, 0x3a, 0x43, 0x3c, 0x30, 0x3e, 0x3e, 0x3e, 0x3e, 0x5d, 0x00
.L_2:


//--------------------- .nv.shared._ZN7cutlass13device_kernelINS_4gemm6kernel13GemmUniversalIN4cute5tupleIJiiiiEEENS1_10collective13CollectiveMmaINS1_35MainloopSm100TmaUmmaWarpSpecializedILi2ELi2ELi4ENS5_IJNS4_1CILi1EEESB_SB_EEEEENS5_IJNSA_ILi64EEESE_SE_EEENS_12float_e5m2_tENS5_IJlSB_lEEESG_SH_NS4_8TiledMMAINS4_8MMA_AtomIJNS4_10MMA_TraitsINS4_19SM100_MMA_F8F6F4_SSEJSG_SG_fSE_SE_NS4_17integral_constantINS4_4UMMA5MajorELSO_0EEESP_NSM_INSN_7ScaleInELSQ_0EEESR_EEEEEENS4_6LayoutISC_NS5_IJNSA_ILi0EEESV_SV_EEEEENS5_IJNS4_10UnderscoreESY_SY_EEEEENS4_13SM90_TMA_LOADENS4_14ComposedLayoutINS4_7SwizzleILi2ELi4ELi3EEENS4_18smem_ptr_flag_bitsILi8EEENSU_INS5_IJNSA_ILi8EEESE_EEENS5_IJSE_SB_EEEEEEEvNS4_8identityES11_S1B_vS1C_EENS_8epilogue10collective18CollectiveEpilogueINS1E_23Sm100TmaWarpSpecializedILi1ELi1ELi32ELb0ELb0EEEJSF_NS5_IJNSU_ISE_SB_EES1J_EEESG_SH_SG_SH_NS1E_6fusion15FusionCallbacksIS1I_NS1L_17LinearCombinationISG_fSG_fLNS_15FloatRoundStyleE2EEESF_S1K_JEEENS4_5SM1004TMEM4LOAD26SM100_TMEM_LOAD_16dp32b32xES11_S1B_NS4_39AutoVectorizingCopyWithAssumedAlignmentILi128EEENS4_14SM90_TMA_STOREES1B_S1W_S1W_EEEvvEEEEvNT_6ParamsE --------------------------
	.section	.nv.shared._ZN7cutlass13device_kernelINS_4gemm6kernel13GemmUniversalIN4cute5tupleIJiiiiEEENS1_10collective13CollectiveMmaINS1_35MainloopSm100TmaUmmaWarpSpecializedILi2ELi2ELi4ENS5_IJNS4_1CILi1EEESB_SB_EEEEENS5_IJNSA_ILi64EEESE_SE_EEENS_12float_e5m2_tENS5_IJlSB_lEEESG_SH_NS4_8TiledMMAINS4_8MMA_AtomIJNS4_10MMA_TraitsINS4_19SM100_MMA_F8F6F4_SSEJSG_SG_fSE_SE_NS4_17integral_constantINS4_4UMMA5MajorELSO_0EEESP_NSM_INSN_7ScaleInELSQ_0EEESR_EEEEEENS4_6LayoutISC_NS5_IJNSA_ILi0EEESV_SV_EEEEENS5_IJNS4_10UnderscoreESY_SY_EEEEENS4_13SM90_TMA_LOADENS4_14ComposedLayoutINS4_7SwizzleILi2ELi4ELi3EEENS4_18smem_ptr_flag_bitsILi8EEENSU_INS5_IJNSA_ILi8EEESE_EEENS5_IJSE_SB_EEEEEEEvNS4_8identityES11_S1B_vS1C_EENS_8epilogue10collective18CollectiveEpilogueINS1E_23Sm100TmaWarpSpecializedILi1ELi1ELi32ELb0ELb0EEEJSF_NS5_IJNSU_ISE_SB_EES1J_EEESG_SH_SG_SH_NS1E_6fusion15FusionCallbacksIS1I_NS1L_17LinearCombinationISG_fSG_fLNS_15FloatRoundStyleE2EEESF_S1K_JEEENS4_5SM1004TMEM4LOAD26SM100_TMEM_LOAD_16dp32b32xES11_S1B_NS4_39AutoVectorizingCopyWithAssumedAlignmentILi128EEENS4_14SM90_TMA_STOREES1B_S1W_S1W_EEEvvEEEEvNT_6ParamsE,"aw",@nobits
	.sectionflags	@""
	.align	16
	.zero		1024


//--------------------- .nv.shared.reserved.0     --------------------------
	.section	.nv.shared.reserved.0,"aw",@nobits
	.weak		__nv_reservedSMEM_offset_0_alias
	.size		__nv_reservedSMEM_offset_0_alias, 0, 64
	.other		__nv_reservedSMEM_offset_0_alias,@"STO_CUDA_RESERVED_SHARED STV_DEFAULT"
__nv_reservedSMEM_offset_0_alias:
	.zero		0
.nv.shared.reserved.0:
	.zero		64
	.weak		__nv_reservedSMEM_tcgen05_partition
	.type		__nv_reservedSMEM_tcgen05_partition,@object
	.size		__nv_reservedSMEM_tcgen05_partition,(.L_0 - __nv_reservedSMEM_tcgen05_partition)
__nv_reservedSMEM_tcgen05_partition:
	.zero		32
.L_0:


//--------------------- .nv.global                --------------------------
	.section	.nv.global,"aw",@nobits
.nv.global:
	.type		_ZN40_INTERNAL_ff1023a8_4_k_cu_8d56a387_187174cute1_E,@object
	.size		_ZN40_INTERNAL_ff1023a8_4_k_cu_8d56a387_187174cute1_E,(_ZN40_INTERNAL_ff1023a8_4_k_cu_8d56a387_187174cuda3std3__45__cpo6cbeginE - _ZN40_INTERNAL_ff1023a8_4_k_cu_8d56a387_187174cute1_E)
_ZN40_INTERNAL_ff1023a8_4_k_cu_8d56a387_187174cute1_E:
	.zero		1
	.type		_ZN40_INTERNAL_ff1023a8_4_k_cu_8d56a387_187174cuda3std3__45__cpo6cbeginE,@object
	.size		_ZN40_INTERNAL_ff1023a8_4_k_cu_8d56a387_187174cuda3std3__45__cpo6cbeginE,(_ZN40_INTERNAL_ff1023a8_4_k_cu_8d56a387_187174cuda3std3__48in_placeE - _ZN40_INTERNAL_ff1023a8_4_k_cu_8d56a387_187174cuda3std3__45__cpo6cbeginE)
_ZN40_INTERNAL_ff1023a8_4_k_cu_8d56a387_187174cuda3std3__45__cpo6cbeginE:
	.zero		1
	.type		_ZN40_INTERNAL_ff1023a8_4_k_cu_8d56a387_187174cuda3std3__48in_placeE,@object
	.size		_ZN40_INTERNAL_ff1023a8_4_k_cu_8d56a387_187174cuda3std3__48in_placeE,(_ZN40_INTERNAL_ff1023a8_4_k_cu_8d56a387_187174cuda3std6ranges3__45__cpo9iter_moveE - _ZN40_INTERNAL_ff1023a8_4_k_cu_8d56a387_187174cuda3std3__48in_placeE)
_ZN40_INTERNAL_ff1023a8_4_k_cu_8d56a387_187174cuda3std3__48in_placeE:
	.zero		1
	.type		_ZN40_INTERNAL_ff1023a8_4_k_cu_8d56a387_187174cuda3std6ranges3__45__cpo9iter_moveE,@object
	.size		_ZN40_INTERNAL_ff1023a8_4_k_cu_8d56a387_187174cuda3std6ranges3__45__cpo9iter_moveE,(_ZN40_INTERNAL_ff1023a8_4_k_cu_8d56a387_187174cuda3std3__45__cpo5beginE - _ZN40_INTERNAL_ff1023a8_4_k_cu_8d56a387_187174cuda3std6ranges3__45__cpo9iter_moveE)
_ZN40_INTERNAL_ff1023a8_4_k_cu_8d56a387_187174cuda3std6ranges3__45__cpo9iter_moveE:
	.zero		1
	.type		_ZN40_INTERNAL_ff1023a8_4_k_cu_8d56a387_187174cuda3std3__45__cpo5beginE,@object
	.size		_ZN40_INTERNAL_ff1023a8_4_k_cu_8d56a387_187174cuda3std3__45__cpo5beginE,(_ZN40_INTERNAL_ff1023a8_4_k_cu_8d56a387_187174cuda3std3__442_GLOBAL__N__ff1023a8_4_k_cu_8d56a387_187176ignoreE - _ZN40_INTERNAL_ff1023a8_4_k_cu_8d56a387_187174cuda3std3__45__cpo5beginE)
_ZN40_INTERNAL_ff1023a8_4_k_cu_8d56a387_187174cuda3std3__45__cpo5beginE:
	.zero		1
	.type		_ZN40_INTERNAL_ff1023a8_4_k_cu_8d56a387_187174cuda3std3__442_GLOBAL__N__ff1023a8_4_k_cu_8d56a387_187176ignoreE,@object
	.size		_ZN40_INTERNAL_ff1023a8_4_k_cu_8d56a387_187174cuda3std3__442_GLOBAL__N__ff1023a8_4_k_cu_8d56a387_187176ignoreE,(_ZN40_INTERNAL_ff1023a8_4_k_cu_8d56a387_187174cute7productE - _ZN40_INTERNAL_ff1023a8_4_k_cu_8d56a387_187174cuda3std3__442_GLOBAL__N__ff1023a8_4_k_cu_8d56a387_187176ignoreE)
_ZN40_INTERNAL_ff1023a8_4_k_cu_8d56a387_187174cuda3std3__442_GLOBAL__N__ff1023a8_4_k_cu_8d56a387_187176ignoreE:
	.zero		1
	.type		_ZN40_INTERNAL_ff1023a8_4_k_cu_8d56a387_187174cute7productE,@object
	.size		_ZN40_INTERNAL_ff1023a8_4_k_cu_8d56a387_187174cute7productE,(_ZN40_INTERNAL_ff1023a8_4_k_cu_8d56a387_187174cuda3std3__45__cpo3endE - _ZN40_INTERNAL_ff1023a8_4_k_cu_8d56a387_187174cute7productE)
_ZN40_INTERNAL_ff1023a8_4_k_cu_8d56a387_187174cute7productE:
	.zero		1
	.type		_ZN40_INTERNAL_ff1023a8_4_k_cu_8d56a387_187174cuda3std3__45__cpo3endE,@object
	.size		_ZN40_INTERNAL_ff1023a8_4_k_cu_8d56a387_187174cuda3std3__45__cpo3endE,(_ZN40_INTERNAL_ff1023a8_4_k_cu_8d56a387_187174cuda3std3__419piecewise_constructE - _ZN40_INTERNAL_ff1023a8_4_k_cu_8d56a387_187174cuda3std3__45__cpo3endE)
_ZN40_INTERNAL_ff1023a8_4_k_cu_8d56a387_187174cuda3std3__45__cpo3endE:
	.zero		1
	.type		_ZN40_INTERNAL_ff1023a8_4_k_cu_8d56a387_187174cuda3std3__419piecewise_constructE,@object
	.size		_ZN40_INTERNAL_ff1023a8_4_k_cu_8d56a387_187174cuda3std3__419piecewise_constructE,(_ZN40_INTERNAL_ff1023a8_4_k_cu_8d56a387_187174cuda3std3__45__cpo4cendE - _ZN40_INTERNAL_ff1023a8_4_k_cu_8d56a387_187174cuda3std3__419piecewise_constructE)
_ZN40_INTERNAL_ff1023a8_4_k_cu_8d56a387_187174cuda3std3__419piecewise_constructE:
	.zero		1
	.type		_ZN40_INTERNAL_ff1023a8_4_k_cu_8d56a387_187174cuda3std3__45__cpo4cendE,@object
	.size		_ZN40_INTERNAL_ff1023a8_4_k_cu_8d56a387_187174cuda3std3__45__cpo4cendE,(_ZN40_INTERNAL_ff1023a8_4_k_cu_8d56a387_187174cuda3std6ranges3__45__cpo4swapE - _ZN40_INTERNAL_ff1023a8_4_k_cu_8d56a387_187174cuda3std3__45__cpo4cendE)
_ZN40_INTERNAL_ff1023a8_4_k_cu_8d56a387_187174cuda3std3__45__cpo4cendE:
	.zero		1
	.type		_ZN40_INTERNAL_ff1023a8_4_k_cu_8d56a387_187174cuda3std6ranges3__45__cpo4swapE,@object
	.size		_ZN40_INTERNAL_ff1023a8_4_k_cu_8d56a387_187174cuda3std6ranges3__45__cpo4swapE,(.L_10 - _ZN40_INTERNAL_ff1023a8_4_k_cu_8d56a387_187174cuda3std6ranges3__45__cpo4swapE)
_ZN40_INTERNAL_ff1023a8_4_k_cu_8d56a387_187174cuda3std6ranges3__45__cpo4swapE:
	.zero		1
.L_10:


//--------------------- .nv.constant0._ZN7cutlass13device_kernelINS_4gemm6kernel13GemmUniversalIN4cute5tupleIJiiiiEEENS1_10collective13CollectiveMmaINS1_35MainloopSm100TmaUmmaWarpSpecializedILi2ELi2ELi4ENS5_IJNS4_1CILi1EEESB_SB_EEEEENS5_IJNSA_ILi64EEESE_SE_EEENS_12float_e5m2_tENS5_IJlSB_lEEESG_SH_NS4_8TiledMMAINS4_8MMA_AtomIJNS4_10MMA_TraitsINS4_19SM100_MMA_F8F6F4_SSEJSG_SG_fSE_SE_NS4_17integral_constantINS4_4UMMA5MajorELSO_0EEESP_NSM_INSN_7ScaleInELSQ_0EEESR_EEEEEENS4_6LayoutISC_NS5_IJNSA_ILi0EEESV_SV_EEEEENS5_IJNS4_10UnderscoreESY_SY_EEEEENS4_13SM90_TMA_LOADENS4_14ComposedLayoutINS4_7SwizzleILi2ELi4ELi3EEENS4_18smem_ptr_flag_bitsILi8EEENSU_INS5_IJNSA_ILi8EEESE_EEENS5_IJSE_SB_EEEEEEEvNS4_8identityES11_S1B_vS1C_EENS_8epilogue10collective18CollectiveEpilogueINS1E_23Sm100TmaWarpSpecializedILi1ELi1ELi32ELb0ELb0EEEJSF_NS5_IJNSU_ISE_SB_EES1J_EEESG_SH_SG_SH_NS1E_6fusion15FusionCallbacksIS1I_NS1L_17LinearCombinationISG_fSG_fLNS_15FloatRoundStyleE2EEESF_S1K_JEEENS4_5SM1004TMEM4LOAD26SM100_TMEM_LOAD_16dp32b32xES11_S1B_NS4_39AutoVectorizingCopyWithAssumedAlignmentILi128EEENS4_14SM90_TMA_STOREES1B_S1W_S1W_EEEvvEEEEvNT_6ParamsE --------------------------
	.section	.nv.constant0._ZN7cutlass13device_kernelINS_4gemm6kernel13GemmUniversalIN4cute5tupleIJiiiiEEENS1_10collective13CollectiveMmaINS1_35MainloopSm100TmaUmmaWarpSpecializedILi2ELi2ELi4ENS5_IJNS4_1CILi1EEESB_SB_EEEEENS5_IJNSA_ILi64EEESE_SE_EEENS_12float_e5m2_tENS5_IJlSB_lEEESG_SH_NS4_8TiledMMAINS4_8MMA_AtomIJNS4_10MMA_TraitsINS4_19SM100_MMA_F8F6F4_SSEJSG_SG_fSE_SE_NS4_17integral_constantINS4_4UMMA5MajorELSO_0EEESP_NSM_INSN_7ScaleInELSQ_0EEESR_EEEEEENS4_6LayoutISC_NS5_IJNSA_ILi0EEESV_SV_EEEEENS5_IJNS4_10UnderscoreESY_SY_EEEEENS4_13SM90_TMA_LOADENS4_14ComposedLayoutINS4_7SwizzleILi2ELi4ELi3EEENS4_18smem_ptr_flag_bitsILi8EEENSU_INS5_IJNSA_ILi8EEESE_EEENS5_IJSE_SB_EEEEEEEvNS4_8identityES11_S1B_vS1C_EENS_8epilogue10collective18CollectiveEpilogueINS1E_23Sm100TmaWarpSpecializedILi1ELi1ELi32ELb0ELb0EEEJSF_NS5_IJNSU_ISE_SB_EES1J_EEESG_SH_SG_SH_NS1E_6fusion15FusionCallbacksIS1I_NS1L_17LinearCombinationISG_fSG_fLNS_15FloatRoundStyleE2EEESF_S1K_JEEENS4_5SM1004TMEM4LOAD26SM100_TMEM_LOAD_16dp32b32xES11_S1B_NS4_39AutoVectorizingCopyWithAssumedAlignmentILi128EEENS4_14SM90_TMA_STOREES1B_S1W_S1W_EEEvvEEEEvNT_6ParamsE,"a",@progbits
	.sectionflags	@""
	.align	4
.nv.constant0._ZN7cutlass13device_kernelINS_4gemm6kernel13GemmUniversalIN4cute5tupleIJiiiiEEENS1_10collective13CollectiveMmaINS1_35MainloopSm100TmaUmmaWarpSpecializedILi2ELi2ELi4ENS5_IJNS4_1CILi1EEESB_SB_EEEEENS5_IJNSA_ILi64EEESE_SE_EEENS_12float_e5m2_tENS5_IJlSB_lEEESG_SH_NS4_8TiledMMAINS4_8MMA_AtomIJNS4_10MMA_TraitsINS4_19SM100_MMA_F8F6F4_SSEJSG_SG_fSE_SE_NS4_17integral_constantINS4_4UMMA5MajorELSO_0EEESP_NSM_INSN_7ScaleInELSQ_0EEESR_EEEEEENS4_6LayoutISC_NS5_IJNSA_ILi0EEESV_SV_EEEEENS5_IJNS4_10UnderscoreESY_SY_EEEEENS4_13SM90_TMA_LOADENS4_14ComposedLayoutINS4_7SwizzleILi2ELi4ELi3EEENS4_18smem_ptr_flag_bitsILi8EEENSU_INS5_IJNSA_ILi8EEESE_EEENS5_IJSE_SB_EEEEEEEvNS4_8identityES11_S1B_vS1C_EENS_8epilogue10collective18CollectiveEpilogueINS1E_23Sm100TmaWarpSpecializedILi1ELi1ELi32ELb0ELb0EEEJSF_NS5_IJNSU_ISE_SB_EES1J_EEESG_SH_SG_SH_NS1E_6fusion15FusionCallbacksIS1I_NS1L_17LinearCombinationISG_fSG_fLNS_15FloatRoundStyleE2EEESF_S1K_JEEENS4_5SM1004TMEM4LOAD26SM100_TMEM_LOAD_16dp32b32xES11_S1B_NS4_39AutoVectorizingCopyWithAssumedAlignmentILi128EEENS4_14SM90_TMA_STOREES1B_S1W_S1W_EEEvvEEEEvNT_6ParamsE:
	.zero		2944


//--------------------- SYMBOLS --------------------------

	.type		.nv.reservedSmem.offset0,@object
	.size		.nv.reservedSmem.offset0,0x4
	.type		.nv.reservedSmem.cap,@object
	.size		.nv.reservedSmem.cap,0x4
	.type		__assertfail,@function
